//
// Generated by NVIDIA NVVM Compiler
//
// Compiler Build ID: CL-36424714
// Cuda compilation tools, release 13.0, V13.0.88
// Based on NVVM 20.0.0
//

.version 9.0
.target sm_100
.address_size 64

	// .globl	_Z16matrixNormKernelPfS_i

.visible .entry _Z16matrixNormKernelPfS_i(
	.param .u64 .ptr .align 1 _Z16matrixNormKernelPfS_i_param_0,
	.param .u64 .ptr .align 1 _Z16matrixNormKernelPfS_i_param_1,
	.param .u32 _Z16matrixNormKernelPfS_i_param_2
)
{
	.reg .pred 	%p<99>;
	.reg .b32 	%r<266>;
	.reg .b32 	%f<404>;
	.reg .b64 	%rd<144>;

	ld.param.u64 	%rd3, [_Z16matrixNormKernelPfS_i_param_0];
	ld.param.u64 	%rd4, [_Z16matrixNormKernelPfS_i_param_1];
	ld.param.u32 	%r125, [_Z16matrixNormKernelPfS_i_param_2];
	cvta.to.global.u64 	%rd1, %rd4;
	cvta.to.global.u64 	%rd2, %rd3;
	mov.u32 	%r1, %tid.x;
	mov.u32 	%r2, %ntid.x;
	mov.u32 	%r3, %ctaid.x;
	setp.lt.s32 	%p1, %r125, 1;
	mov.f32 	%f358, 0f00000000;
	@%p1 bra 	$L__BB0_71;
	mul.lo.s32 	%r4, %r3, %r2;
	add.s32 	%r5, %r4, %r1;
	add.s32 	%r127, %r125, -1;
	and.b32  	%r6, %r125, 15;
	setp.lt.u32 	%p2, %r127, 15;
	mov.b32 	%r246, 0;
	mov.f32 	%f358, 0f00000000;
	@%p2 bra 	$L__BB0_36;
	and.b32  	%r128, %r125, 2147483632;
	neg.s32 	%r244, %r128;
	mad.lo.s32 	%r243, %r125, 15, %r5;
	mad.lo.s32 	%r242, %r125, 14, %r5;
	mad.lo.s32 	%r241, %r125, 13, %r5;
	mad.lo.s32 	%r240, %r125, 12, %r5;
	mad.lo.s32 	%r239, %r125, 11, %r5;
	mad.lo.s32 	%r238, %r125, 10, %r5;
	mad.lo.s32 	%r237, %r125, 9, %r5;
	shl.b32 	%r129, %r125, 3;
	add.s32 	%r236, %r5, %r129;
	mad.lo.s32 	%r235, %r125, 7, %r5;
	mad.lo.s32 	%r234, %r125, 6, %r5;
	mad.lo.s32 	%r233, %r125, 5, %r5;
	shl.b32 	%r130, %r125, 2;
	add.s32 	%r232, %r5, %r130;
	mad.lo.s32 	%r231, %r125, 3, %r5;
	shl.b32 	%r131, %r125, 1;
	add.s32 	%r230, %r5, %r131;
	add.s32 	%r132, %r1, %r125;
	add.s32 	%r229, %r132, %r4;
	mov.f32 	%f358, 0f00000000;
	mov.u32 	%r228, %r5;
$L__BB0_3:
	.pragma "nounroll";
	setp.ge.u32 	%p3, %r5, %r125;
	@%p3 bra 	$L__BB0_5;
	mul.wide.u32 	%rd5, %r228, 4;
	add.s64 	%rd6, %rd2, %rd5;
	ld.global.f32 	%f103, [%rd6];
	add.f32 	%f358, %f358, %f103;
$L__BB0_5:
	@%p3 bra 	$L__BB0_7;
	mul.wide.u32 	%rd7, %r229, 4;
	add.s64 	%rd8, %rd2, %rd7;
	ld.global.f32 	%f104, [%rd8];
	add.f32 	%f358, %f358, %f104;
$L__BB0_7:
	@%p3 bra 	$L__BB0_9;
	mul.wide.u32 	%rd9, %r230, 4;
	add.s64 	%rd10, %rd2, %rd9;
	ld.global.f32 	%f105, [%rd10];
	add.f32 	%f358, %f358, %f105;
$L__BB0_9:
	@%p3 bra 	$L__BB0_11;
	mul.wide.u32 	%rd11, %r231, 4;
	add.s64 	%rd12, %rd2, %rd11;
	ld.global.f32 	%f106, [%rd12];
	add.f32 	%f358, %f358, %f106;
$L__BB0_11:
	@%p3 bra 	$L__BB0_13;
	mul.wide.u32 	%rd13, %r232, 4;
	add.s64 	%rd14, %rd2, %rd13;
	ld.global.f32 	%f107, [%rd14];
	add.f32 	%f358, %f358, %f107;
$L__BB0_13:
	@%p3 bra 	$L__BB0_15;
	mul.wide.u32 	%rd15, %r233, 4;
	add.s64 	%rd16, %rd2, %rd15;
	ld.global.f32 	%f108, [%rd16];
	add.f32 	%f358, %f358, %f108;
$L__BB0_15:
	@%p3 bra 	$L__BB0_17;
	mul.wide.u32 	%rd17, %r234, 4;
	add.s64 	%rd18, %rd2, %rd17;
	ld.global.f32 	%f109, [%rd18];
	add.f32 	%f358, %f358, %f109;
$L__BB0_17:
	@%p3 bra 	$L__BB0_19;
	mul.wide.u32 	%rd19, %r235, 4;
	add.s64 	%rd20, %rd2, %rd19;
	ld.global.f32 	%f110, [%rd20];
	add.f32 	%f358, %f358, %f110;
$L__BB0_19:
	@%p3 bra 	$L__BB0_21;
	mul.wide.u32 	%rd21, %r236, 4;
	add.s64 	%rd22, %rd2, %rd21;
	ld.global.f32 	%f111, [%rd22];
	add.f32 	%f358, %f358, %f111;
$L__BB0_21:
	@%p3 bra 	$L__BB0_23;
	mul.wide.u32 	%rd23, %r237, 4;
	add.s64 	%rd24, %rd2, %rd23;
	ld.global.f32 	%f112, [%rd24];
	add.f32 	%f358, %f358, %f112;
$L__BB0_23:
	@%p3 bra 	$L__BB0_25;
	mul.wide.u32 	%rd25, %r238, 4;
	add.s64 	%rd26, %rd2, %rd25;
	ld.global.f32 	%f113, [%rd26];
	add.f32 	%f358, %f358, %f113;
$L__BB0_25:
	@%p3 bra 	$L__BB0_27;
	mul.wide.u32 	%rd27, %r239, 4;
	add.s64 	%rd28, %rd2, %rd27;
	ld.global.f32 	%f114, [%rd28];
	add.f32 	%f358, %f358, %f114;
$L__BB0_27:
	@%p3 bra 	$L__BB0_29;
	mul.wide.u32 	%rd29, %r240, 4;
	add.s64 	%rd30, %rd2, %rd29;
	ld.global.f32 	%f115, [%rd30];
	add.f32 	%f358, %f358, %f115;
$L__BB0_29:
	@%p3 bra 	$L__BB0_31;
	mul.wide.u32 	%rd31, %r241, 4;
	add.s64 	%rd32, %rd2, %rd31;
	ld.global.f32 	%f116, [%rd32];
	add.f32 	%f358, %f358, %f116;
$L__BB0_31:
	@%p3 bra 	$L__BB0_33;
	mul.wide.u32 	%rd33, %r242, 4;
	add.s64 	%rd34, %rd2, %rd33;
	ld.global.f32 	%f117, [%rd34];
	add.f32 	%f358, %f358, %f117;
$L__BB0_33:
	@%p3 bra 	$L__BB0_35;
	mul.wide.u32 	%rd35, %r243, 4;
	add.s64 	%rd36, %rd2, %rd35;
	ld.global.f32 	%f118, [%rd36];
	add.f32 	%f358, %f358, %f118;
$L__BB0_35:
	and.b32  	%r246, %r125, 2147483632;
	add.s32 	%r244, %r244, 16;
	shl.b32 	%r133, %r125, 4;
	add.s32 	%r243, %r243, %r133;
	add.s32 	%r242, %r242, %r133;
	add.s32 	%r241, %r241, %r133;
	add.s32 	%r240, %r240, %r133;
	add.s32 	%r239, %r239, %r133;
	add.s32 	%r238, %r238, %r133;
	add.s32 	%r237, %r237, %r133;
	add.s32 	%r236, %r236, %r133;
	add.s32 	%r235, %r235, %r133;
	add.s32 	%r234, %r234, %r133;
	add.s32 	%r233, %r233, %r133;
	add.s32 	%r232, %r232, %r133;
	add.s32 	%r231, %r231, %r133;
	add.s32 	%r230, %r230, %r133;
	add.s32 	%r229, %r229, %r133;
	add.s32 	%r228, %r228, %r133;
	setp.ne.s32 	%p19, %r244, 0;
	@%p19 bra 	$L__BB0_3;
$L__BB0_36:
	setp.eq.s32 	%p20, %r6, 0;
	@%p20 bra 	$L__BB0_71;
	and.b32  	%r59, %r125, 7;
	setp.lt.u32 	%p21, %r6, 8;
	@%p21 bra 	$L__BB0_55;
	setp.ge.u32 	%p22, %r5, %r125;
	@%p22 bra 	$L__BB0_40;
	mad.lo.s32 	%r134, %r246, %r125, %r5;
	mul.wide.u32 	%rd37, %r134, 4;
	add.s64 	%rd38, %rd2, %rd37;
	ld.global.f32 	%f120, [%rd38];
	add.f32 	%f358, %f358, %f120;
$L__BB0_40:
	setp.ge.u32 	%p23, %r5, %r125;
	@%p23 bra 	$L__BB0_42;
	mad.lo.s32 	%r135, %r125, %r246, %r125;
	add.s32 	%r136, %r135, %r5;
	mul.wide.u32 	%rd39, %r136, 4;
	add.s64 	%rd40, %rd2, %rd39;
	ld.global.f32 	%f121, [%rd40];
	add.f32 	%f358, %f358, %f121;
$L__BB0_42:
	setp.ge.u32 	%p24, %r5, %r125;
	@%p24 bra 	$L__BB0_44;
	add.s32 	%r137, %r246, 2;
	mad.lo.s32 	%r138, %r137, %r125, %r5;
	mul.wide.u32 	%rd41, %r138, 4;
	add.s64 	%rd42, %rd2, %rd41;
	ld.global.f32 	%f122, [%rd42];
	add.f32 	%f358, %f358, %f122;
$L__BB0_44:
	setp.ge.u32 	%p25, %r5, %r125;
	@%p25 bra 	$L__BB0_46;
	add.s32 	%r139, %r246, 3;
	mad.lo.s32 	%r140, %r139, %r125, %r5;
	mul.wide.u32 	%rd43, %r140, 4;
	add.s64 	%rd44, %rd2, %rd43;
	ld.global.f32 	%f123, [%rd44];
	add.f32 	%f358, %f358, %f123;
$L__BB0_46:
	setp.ge.u32 	%p26, %r5, %r125;
	@%p26 bra 	$L__BB0_48;
	add.s32 	%r141, %r246, 4;
	mad.lo.s32 	%r142, %r141, %r125, %r5;
	mul.wide.u32 	%rd45, %r142, 4;
	add.s64 	%rd46, %rd2, %rd45;
	ld.global.f32 	%f124, [%rd46];
	add.f32 	%f358, %f358, %f124;
$L__BB0_48:
	setp.ge.u32 	%p27, %r5, %r125;
	@%p27 bra 	$L__BB0_50;
	add.s32 	%r143, %r246, 5;
	mad.lo.s32 	%r144, %r143, %r125, %r5;
	mul.wide.u32 	%rd47, %r144, 4;
	add.s64 	%rd48, %rd2, %rd47;
	ld.global.f32 	%f125, [%rd48];
	add.f32 	%f358, %f358, %f125;
$L__BB0_50:
	setp.ge.u32 	%p28, %r5, %r125;
	@%p28 bra 	$L__BB0_52;
	add.s32 	%r145, %r246, 6;
	mad.lo.s32 	%r146, %r145, %r125, %r5;
	mul.wide.u32 	%rd49, %r146, 4;
	add.s64 	%rd50, %rd2, %rd49;
	ld.global.f32 	%f126, [%rd50];
	add.f32 	%f358, %f358, %f126;
$L__BB0_52:
	setp.ge.u32 	%p29, %r5, %r125;
	@%p29 bra 	$L__BB0_54;
	add.s32 	%r147, %r246, 7;
	mad.lo.s32 	%r148, %r147, %r125, %r5;
	mul.wide.u32 	%rd51, %r148, 4;
	add.s64 	%rd52, %rd2, %rd51;
	ld.global.f32 	%f127, [%rd52];
	add.f32 	%f358, %f358, %f127;
$L__BB0_54:
	add.s32 	%r246, %r246, 8;
$L__BB0_55:
	setp.eq.s32 	%p30, %r59, 0;
	@%p30 bra 	$L__BB0_71;
	and.b32  	%r62, %r125, 3;
	setp.lt.u32 	%p31, %r59, 4;
	@%p31 bra 	$L__BB0_66;
	setp.ge.u32 	%p32, %r5, %r125;
	@%p32 bra 	$L__BB0_59;
	mad.lo.s32 	%r149, %r246, %r125, %r5;
	mul.wide.u32 	%rd53, %r149, 4;
	add.s64 	%rd54, %rd2, %rd53;
	ld.global.f32 	%f129, [%rd54];
	add.f32 	%f358, %f358, %f129;
$L__BB0_59:
	setp.ge.u32 	%p33, %r5, %r125;
	@%p33 bra 	$L__BB0_61;
	mad.lo.s32 	%r150, %r125, %r246, %r125;
	add.s32 	%r151, %r150, %r5;
	mul.wide.u32 	%rd55, %r151, 4;
	add.s64 	%rd56, %rd2, %rd55;
	ld.global.f32 	%f130, [%rd56];
	add.f32 	%f358, %f358, %f130;
$L__BB0_61:
	setp.ge.u32 	%p34, %r5, %r125;
	@%p34 bra 	$L__BB0_63;
	add.s32 	%r152, %r246, 2;
	mad.lo.s32 	%r153, %r152, %r125, %r5;
	mul.wide.u32 	%rd57, %r153, 4;
	add.s64 	%rd58, %rd2, %rd57;
	ld.global.f32 	%f131, [%rd58];
	add.f32 	%f358, %f358, %f131;
$L__BB0_63:
	setp.ge.u32 	%p35, %r5, %r125;
	@%p35 bra 	$L__BB0_65;
	add.s32 	%r154, %r246, 3;
	mad.lo.s32 	%r155, %r154, %r125, %r5;
	mul.wide.u32 	%rd59, %r155, 4;
	add.s64 	%rd60, %rd2, %rd59;
	ld.global.f32 	%f132, [%rd60];
	add.f32 	%f358, %f358, %f132;
$L__BB0_65:
	add.s32 	%r246, %r246, 4;
$L__BB0_66:
	setp.eq.s32 	%p36, %r62, 0;
	@%p36 bra 	$L__BB0_71;
	mad.lo.s32 	%r249, %r246, %r125, %r5;
	neg.s32 	%r248, %r62;
$L__BB0_68:
	.pragma "nounroll";
	setp.ge.u32 	%p37, %r5, %r125;
	@%p37 bra 	$L__BB0_70;
	mul.wide.u32 	%rd61, %r249, 4;
	add.s64 	%rd62, %rd2, %rd61;
	ld.global.f32 	%f133, [%rd62];
	add.f32 	%f358, %f358, %f133;
$L__BB0_70:
	add.s32 	%r249, %r249, %r125;
	add.s32 	%r248, %r248, 1;
	setp.ne.s32 	%p38, %r248, 0;
	@%p38 bra 	$L__BB0_68;
$L__BB0_71:
	setp.lt.s32 	%p39, %r125, 1;
	cvt.rn.f32.s32 	%f68, %r125;
	div.rn.f32 	%f69, %f358, %f68;
	mov.f32 	%f403, 0f00000000;
	@%p39 bra 	$L__BB0_96;
	mul.lo.s32 	%r71, %r3, %r2;
	add.s32 	%r72, %r71, %r1;
	setp.eq.s32 	%p40, %r125, 1;
	mov.b32 	%r253, 0;
	mov.f32 	%f397, 0f00000000;
	@%p40 bra 	$L__BB0_89;
	and.b32  	%r253, %r125, 2147483646;
	neg.s32 	%r252, %r253;
	add.s32 	%r157, %r1, %r125;
	add.s32 	%r251, %r157, %r71;
	shl.b32 	%r76, %r125, 1;
	mov.f32 	%f397, 0f00000000;
	mov.u32 	%r250, %r72;
$L__BB0_74:
	setp.ge.s32 	%p41, %r72, %r125;
	@%p41 bra 	$L__BB0_81;
	mul.wide.u32 	%rd63, %r250, 4;
	add.s64 	%rd64, %rd2, %rd63;
	ld.global.f32 	%f139, [%rd64];
	sub.f32 	%f71, %f139, %f69;
	abs.f32 	%f72, %f71;
	setp.eq.f32 	%p42, %f71, 0f3F800000;
	mov.f32 	%f396, 0f3F800000;
	@%p42 bra 	$L__BB0_80;
	setp.num.f32 	%p43, %f72, %f72;
	@%p43 bra 	$L__BB0_78;
	mov.f32 	%f195, 0f40000000;
	add.rn.f32 	%f396, %f71, %f195;
	bra.uni 	$L__BB0_80;
$L__BB0_78:
	setp.lt.f32 	%p44, %f72, 0f00800000;
	mul.f32 	%f140, %f72, 0f4B800000;
	selp.f32 	%f141, %f140, %f72, %p44;
	mov.b32 	%r158, %f141;
	add.s32 	%r159, %r158, -1060439283;
	and.b32  	%r160, %r159, -8388608;
	sub.s32 	%r161, %r158, %r160;
	mov.b32 	%f142, %r161;
	cvt.rn.f32.s32 	%f143, %r160;
	selp.f32 	%f144, 0fC1C00000, 0f00000000, %p44;
	fma.rn.f32 	%f145, %f143, 0f34000000, %f144;
	add.f32 	%f146, %f142, 0fBF800000;
	add.f32 	%f147, %f142, 0f3F800000;
	rcp.approx.ftz.f32 	%f148, %f147;
	add.f32 	%f149, %f146, %f146;
	mul.f32 	%f150, %f149, %f148;
	mul.f32 	%f151, %f150, %f150;
	neg.f32 	%f152, %f150;
	sub.f32 	%f153, %f146, %f150;
	add.f32 	%f154, %f153, %f153;
	fma.rn.f32 	%f155, %f152, %f146, %f154;
	mul.rn.f32 	%f156, %f148, %f155;
	fma.rn.f32 	%f157, %f151, 0f3A2C32E4, 0f3B52E7DB;
	fma.rn.f32 	%f158, %f157, %f151, 0f3C93BB73;
	fma.rn.f32 	%f159, %f158, %f151, 0f3DF6384F;
	mul.rn.f32 	%f160, %f159, %f151;
	fma.rn.f32 	%f161, %f150, 0f3FB8AA3B, %f145;
	mul.f32 	%f162, %f160, 0f40400000;
	sub.f32 	%f163, %f145, %f161;
	fma.rn.f32 	%f164, %f150, 0f3FB8AA3B, %f163;
	fma.rn.f32 	%f165, %f156, 0f3FB8AA3B, %f164;
	fma.rn.f32 	%f166, %f150, 0f32A55E34, %f165;
	fma.rn.f32 	%f167, %f162, %f156, %f166;
	fma.rn.f32 	%f168, %f160, %f150, %f167;
	add.rn.f32 	%f169, %f161, %f168;
	mov.f32 	%f170, 0f40000000;
	mul.rn.f32 	%f171, %f169, %f170;
	cvt.rni.f32.f32 	%f172, %f171;
	sub.f32 	%f173, %f171, %f172;
	neg.f32 	%f174, %f171;
	fma.rn.f32 	%f175, %f169, 0f40000000, %f174;
	neg.f32 	%f176, %f161;
	add.rn.f32 	%f177, %f169, %f176;
	neg.f32 	%f178, %f177;
	add.rn.f32 	%f179, %f168, %f178;
	fma.rn.f32 	%f180, %f179, 0f40000000, %f175;
	add.f32 	%f181, %f173, %f180;
	setp.gt.f32 	%p45, %f172, 0f00000000;
	selp.b32 	%r162, 0, -2097152000, %p45;
	setp.neu.f32 	%p46, %f71, 0f00000000;
	setp.neu.f32 	%p47, %f72, 0f7F800000;
	setp.lt.f32 	%p48, %f171, 0f00000000;
	selp.f32 	%f182, 0f00000000, 0f7F800000, %p48;
	abs.f32 	%f183, %f171;
	setp.gt.f32 	%p49, %f183, 0f43180000;
	cvt.rzi.s32.f32 	%r163, %f172;
	shl.b32 	%r164, %r163, 23;
	sub.s32 	%r165, %r164, %r162;
	mov.b32 	%f184, %r165;
	add.s32 	%r166, %r162, 2130706432;
	mov.b32 	%f185, %r166;
	fma.rn.f32 	%f186, %f181, 0f391FCB8E, 0f3AAF85ED;
	fma.rn.f32 	%f187, %f186, %f181, 0f3C1D9856;
	fma.rn.f32 	%f188, %f187, %f181, 0f3D6357BB;
	fma.rn.f32 	%f189, %f188, %f181, 0f3E75FDEC;
	fma.rn.f32 	%f190, %f189, %f181, 0f3F317218;
	fma.rn.f32 	%f191, %f190, %f181, 0f3F800000;
	mul.f32 	%f192, %f191, %f185;
	mul.f32 	%f193, %f192, %f184;
	selp.f32 	%f396, %f182, %f193, %p49;
	and.pred  	%p50, %p46, %p47;
	@%p50 bra 	$L__BB0_80;
	add.f32 	%f194, %f71, %f71;
	mov.b32 	%r167, %f194;
	and.b32  	%r168, %r167, 2147483647;
	mov.b32 	%f396, %r168;
$L__BB0_80:
	add.f32 	%f397, %f397, %f396;
$L__BB0_81:
	setp.ge.s32 	%p51, %r72, %r125;
	@%p51 bra 	$L__BB0_88;
	mul.wide.u32 	%rd65, %r251, 4;
	add.s64 	%rd66, %rd2, %rd65;
	ld.global.f32 	%f197, [%rd66];
	sub.f32 	%f79, %f197, %f69;
	abs.f32 	%f80, %f79;
	setp.eq.f32 	%p52, %f79, 0f3F800000;
	mov.f32 	%f398, 0f3F800000;
	@%p52 bra 	$L__BB0_87;
	setp.nan.f32 	%p53, %f80, %f80;
	@%p53 bra 	$L__BB0_86;
	setp.lt.f32 	%p54, %f80, 0f00800000;
	mul.f32 	%f198, %f80, 0f4B800000;
	selp.f32 	%f199, %f198, %f80, %p54;
	mov.b32 	%r169, %f199;
	add.s32 	%r170, %r169, -1060439283;
	and.b32  	%r171, %r170, -8388608;
	sub.s32 	%r172, %r169, %r171;
	mov.b32 	%f200, %r172;
	cvt.rn.f32.s32 	%f201, %r171;
	selp.f32 	%f202, 0fC1C00000, 0f00000000, %p54;
	fma.rn.f32 	%f203, %f201, 0f34000000, %f202;
	add.f32 	%f204, %f200, 0fBF800000;
	add.f32 	%f205, %f200, 0f3F800000;
	rcp.approx.ftz.f32 	%f206, %f205;
	add.f32 	%f207, %f204, %f204;
	mul.f32 	%f208, %f207, %f206;
	mul.f32 	%f209, %f208, %f208;
	neg.f32 	%f210, %f208;
	sub.f32 	%f211, %f204, %f208;
	add.f32 	%f212, %f211, %f211;
	fma.rn.f32 	%f213, %f210, %f204, %f212;
	mul.rn.f32 	%f214, %f206, %f213;
	fma.rn.f32 	%f215, %f209, 0f3A2C32E4, 0f3B52E7DB;
	fma.rn.f32 	%f216, %f215, %f209, 0f3C93BB73;
	fma.rn.f32 	%f217, %f216, %f209, 0f3DF6384F;
	mul.rn.f32 	%f218, %f217, %f209;
	fma.rn.f32 	%f219, %f208, 0f3FB8AA3B, %f203;
	mul.f32 	%f220, %f218, 0f40400000;
	sub.f32 	%f221, %f203, %f219;
	fma.rn.f32 	%f222, %f208, 0f3FB8AA3B, %f221;
	fma.rn.f32 	%f223, %f214, 0f3FB8AA3B, %f222;
	fma.rn.f32 	%f224, %f208, 0f32A55E34, %f223;
	fma.rn.f32 	%f225, %f220, %f214, %f224;
	fma.rn.f32 	%f226, %f218, %f208, %f225;
	add.rn.f32 	%f227, %f219, %f226;
	mov.f32 	%f228, 0f40000000;
	mul.rn.f32 	%f229, %f227, %f228;
	cvt.rni.f32.f32 	%f230, %f229;
	sub.f32 	%f231, %f229, %f230;
	neg.f32 	%f232, %f229;
	fma.rn.f32 	%f233, %f227, 0f40000000, %f232;
	neg.f32 	%f234, %f219;
	add.rn.f32 	%f235, %f227, %f234;
	neg.f32 	%f236, %f235;
	add.rn.f32 	%f237, %f226, %f236;
	fma.rn.f32 	%f238, %f237, 0f40000000, %f233;
	add.f32 	%f239, %f231, %f238;
	setp.gt.f32 	%p55, %f230, 0f00000000;
	selp.b32 	%r173, 0, -2097152000, %p55;
	setp.neu.f32 	%p56, %f79, 0f00000000;
	setp.neu.f32 	%p57, %f80, 0f7F800000;
	setp.lt.f32 	%p58, %f229, 0f00000000;
	selp.f32 	%f240, 0f00000000, 0f7F800000, %p58;
	abs.f32 	%f241, %f229;
	setp.gt.f32 	%p59, %f241, 0f43180000;
	cvt.rzi.s32.f32 	%r174, %f230;
	shl.b32 	%r175, %r174, 23;
	sub.s32 	%r176, %r175, %r173;
	mov.b32 	%f242, %r176;
	add.s32 	%r177, %r173, 2130706432;
	mov.b32 	%f243, %r177;
	fma.rn.f32 	%f244, %f239, 0f391FCB8E, 0f3AAF85ED;
	fma.rn.f32 	%f245, %f244, %f239, 0f3C1D9856;
	fma.rn.f32 	%f246, %f245, %f239, 0f3D6357BB;
	fma.rn.f32 	%f247, %f246, %f239, 0f3E75FDEC;
	fma.rn.f32 	%f248, %f247, %f239, 0f3F317218;
	fma.rn.f32 	%f249, %f248, %f239, 0f3F800000;
	mul.f32 	%f250, %f249, %f243;
	mul.f32 	%f251, %f250, %f242;
	selp.f32 	%f398, %f240, %f251, %p59;
	and.pred  	%p60, %p56, %p57;
	@%p60 bra 	$L__BB0_87;
	add.f32 	%f252, %f79, %f79;
	mov.b32 	%r178, %f252;
	and.b32  	%r179, %r178, 2147483647;
	mov.b32 	%f398, %r179;
	bra.uni 	$L__BB0_87;
$L__BB0_86:
	mov.f32 	%f253, 0f40000000;
	add.rn.f32 	%f398, %f79, %f253;
$L__BB0_87:
	add.f32 	%f397, %f397, %f398;
$L__BB0_88:
	add.s32 	%r252, %r252, 2;
	add.s32 	%r251, %r251, %r76;
	add.s32 	%r250, %r250, %r76;
	setp.ne.s32 	%p61, %r252, 0;
	@%p61 bra 	$L__BB0_74;
$L__BB0_89:
	setp.ge.s32 	%p62, %r72, %r125;
	and.b32  	%r180, %r125, 1;
	setp.eq.b32 	%p63, %r180, 1;
	not.pred 	%p64, %p63;
	or.pred  	%p65, %p64, %p62;
	selp.f32 	%f403, %f397, %f397, %p63;
	@%p65 bra 	$L__BB0_96;
	mad.lo.s32 	%r181, %r253, %r125, %r72;
	mul.wide.u32 	%rd67, %r181, 4;
	add.s64 	%rd68, %rd2, %rd67;
	ld.global.f32 	%f255, [%rd68];
	sub.f32 	%f90, %f255, %f69;
	abs.f32 	%f91, %f90;
	setp.eq.f32 	%p66, %f90, 0f3F800000;
	mov.f32 	%f402, 0f3F800000;
	@%p66 bra 	$L__BB0_95;
	setp.nan.f32 	%p67, %f91, %f91;
	@%p67 bra 	$L__BB0_94;
	setp.lt.f32 	%p68, %f91, 0f00800000;
	mul.f32 	%f256, %f91, 0f4B800000;
	selp.f32 	%f257, %f256, %f91, %p68;
	mov.b32 	%r182, %f257;
	add.s32 	%r183, %r182, -1060439283;
	and.b32  	%r184, %r183, -8388608;
	sub.s32 	%r185, %r182, %r184;
	mov.b32 	%f258, %r185;
	cvt.rn.f32.s32 	%f259, %r184;
	selp.f32 	%f260, 0fC1C00000, 0f00000000, %p68;
	fma.rn.f32 	%f261, %f259, 0f34000000, %f260;
	add.f32 	%f262, %f258, 0fBF800000;
	add.f32 	%f263, %f258, 0f3F800000;
	rcp.approx.ftz.f32 	%f264, %f263;
	add.f32 	%f265, %f262, %f262;
	mul.f32 	%f266, %f265, %f264;
	mul.f32 	%f267, %f266, %f266;
	neg.f32 	%f268, %f266;
	sub.f32 	%f269, %f262, %f266;
	add.f32 	%f270, %f269, %f269;
	fma.rn.f32 	%f271, %f268, %f262, %f270;
	mul.rn.f32 	%f272, %f264, %f271;
	fma.rn.f32 	%f273, %f267, 0f3A2C32E4, 0f3B52E7DB;
	fma.rn.f32 	%f274, %f273, %f267, 0f3C93BB73;
	fma.rn.f32 	%f275, %f274, %f267, 0f3DF6384F;
	mul.rn.f32 	%f276, %f275, %f267;
	fma.rn.f32 	%f277, %f266, 0f3FB8AA3B, %f261;
	mul.f32 	%f278, %f276, 0f40400000;
	sub.f32 	%f279, %f261, %f277;
	fma.rn.f32 	%f280, %f266, 0f3FB8AA3B, %f279;
	fma.rn.f32 	%f281, %f272, 0f3FB8AA3B, %f280;
	fma.rn.f32 	%f282, %f266, 0f32A55E34, %f281;
	fma.rn.f32 	%f283, %f278, %f272, %f282;
	fma.rn.f32 	%f284, %f276, %f266, %f283;
	add.rn.f32 	%f285, %f277, %f284;
	mov.f32 	%f286, 0f40000000;
	mul.rn.f32 	%f287, %f285, %f286;
	cvt.rni.f32.f32 	%f288, %f287;
	sub.f32 	%f289, %f287, %f288;
	neg.f32 	%f290, %f287;
	fma.rn.f32 	%f291, %f285, 0f40000000, %f290;
	neg.f32 	%f292, %f277;
	add.rn.f32 	%f293, %f285, %f292;
	neg.f32 	%f294, %f293;
	add.rn.f32 	%f295, %f284, %f294;
	fma.rn.f32 	%f296, %f295, 0f40000000, %f291;
	add.f32 	%f297, %f289, %f296;
	setp.gt.f32 	%p69, %f288, 0f00000000;
	selp.b32 	%r186, 0, -2097152000, %p69;
	setp.neu.f32 	%p70, %f90, 0f00000000;
	setp.neu.f32 	%p71, %f91, 0f7F800000;
	setp.lt.f32 	%p72, %f287, 0f00000000;
	selp.f32 	%f298, 0f00000000, 0f7F800000, %p72;
	abs.f32 	%f299, %f287;
	setp.gt.f32 	%p73, %f299, 0f43180000;
	cvt.rzi.s32.f32 	%r187, %f288;
	shl.b32 	%r188, %r187, 23;
	sub.s32 	%r189, %r188, %r186;
	mov.b32 	%f300, %r189;
	add.s32 	%r190, %r186, 2130706432;
	mov.b32 	%f301, %r190;
	fma.rn.f32 	%f302, %f297, 0f391FCB8E, 0f3AAF85ED;
	fma.rn.f32 	%f303, %f302, %f297, 0f3C1D9856;
	fma.rn.f32 	%f304, %f303, %f297, 0f3D6357BB;
	fma.rn.f32 	%f305, %f304, %f297, 0f3E75FDEC;
	fma.rn.f32 	%f306, %f305, %f297, 0f3F317218;
	fma.rn.f32 	%f307, %f306, %f297, 0f3F800000;
	mul.f32 	%f308, %f307, %f301;
	mul.f32 	%f309, %f308, %f300;
	selp.f32 	%f402, %f298, %f309, %p73;
	and.pred  	%p74, %p70, %p71;
	@%p74 bra 	$L__BB0_95;
	add.f32 	%f310, %f90, %f90;
	mov.b32 	%r191, %f310;
	and.b32  	%r192, %r191, 2147483647;
	mov.b32 	%f402, %r192;
	bra.uni 	$L__BB0_95;
$L__BB0_94:
	mov.f32 	%f311, 0f40000000;
	add.rn.f32 	%f402, %f90, %f311;
$L__BB0_95:
	add.f32 	%f403, %f397, %f402;
$L__BB0_96:
	setp.lt.s32 	%p75, %r125, 1;
	div.rn.f32 	%f98, %f403, %f68;
	@%p75 bra 	$L__BB0_152;
	mul.lo.s32 	%r84, %r3, %r2;
	add.s32 	%r85, %r84, %r1;
	add.s32 	%r194, %r125, -1;
	and.b32  	%r86, %r125, 7;
	setp.lt.u32 	%p76, %r194, 7;
	mov.b32 	%r264, 0;
	@%p76 bra 	$L__BB0_124;
	and.b32  	%r264, %r125, 2147483640;
	neg.s32 	%r262, %r264;
	mad.lo.s32 	%r261, %r125, 7, %r85;
	shl.b32 	%r90, %r125, 3;
	mad.lo.s32 	%r260, %r125, 6, %r85;
	mad.lo.s32 	%r259, %r125, 5, %r85;
	shl.b32 	%r195, %r125, 2;
	add.s32 	%r258, %r85, %r195;
	mad.lo.s32 	%r257, %r125, 3, %r85;
	shl.b32 	%r196, %r125, 1;
	add.s32 	%r256, %r85, %r196;
	add.s32 	%r197, %r1, %r125;
	add.s32 	%r254, %r197, %r84;
	mov.u32 	%r255, %r85;
$L__BB0_99:
	.pragma "nounroll";
	setp.neu.f32 	%p77, %f98, 0f00000000;
	@%p77 bra 	$L__BB0_101;
	mul.wide.u32 	%rd72, %r255, 4;
	add.s64 	%rd73, %rd1, %rd72;
	mov.b32 	%r198, 0;
	st.global.u32 	[%rd73], %r198;
	bra.uni 	$L__BB0_102;
$L__BB0_101:
	mul.wide.u32 	%rd69, %r255, 4;
	add.s64 	%rd70, %rd2, %rd69;
	ld.global.f32 	%f312, [%rd70];
	sub.f32 	%f313, %f312, %f69;
	div.rn.f32 	%f314, %f313, %f98;
	add.s64 	%rd71, %rd1, %rd69;
	st.global.f32 	[%rd71], %f314;
$L__BB0_102:
	setp.eq.f32 	%p78, %f98, 0f00000000;
	@%p78 bra 	$L__BB0_104;
	mul.wide.u32 	%rd74, %r254, 4;
	add.s64 	%rd75, %rd2, %rd74;
	ld.global.f32 	%f315, [%rd75];
	sub.f32 	%f316, %f315, %f69;
	div.rn.f32 	%f317, %f316, %f98;
	add.s64 	%rd76, %rd1, %rd74;
	st.global.f32 	[%rd76], %f317;
	bra.uni 	$L__BB0_105;
$L__BB0_104:
	mul.wide.u32 	%rd77, %r254, 4;
	add.s64 	%rd78, %rd1, %rd77;
	mov.b32 	%r199, 0;
	st.global.u32 	[%rd78], %r199;
$L__BB0_105:
	setp.eq.f32 	%p79, %f98, 0f00000000;
	@%p79 bra 	$L__BB0_107;
	mul.wide.u32 	%rd79, %r256, 4;
	add.s64 	%rd80, %rd2, %rd79;
	ld.global.f32 	%f318, [%rd80];
	sub.f32 	%f319, %f318, %f69;
	div.rn.f32 	%f320, %f319, %f98;
	add.s64 	%rd81, %rd1, %rd79;
	st.global.f32 	[%rd81], %f320;
	bra.uni 	$L__BB0_108;
$L__BB0_107:
	mul.wide.u32 	%rd82, %r256, 4;
	add.s64 	%rd83, %rd1, %rd82;
	mov.b32 	%r200, 0;
	st.global.u32 	[%rd83], %r200;
$L__BB0_108:
	setp.eq.f32 	%p80, %f98, 0f00000000;
	@%p80 bra 	$L__BB0_110;
	mul.wide.u32 	%rd84, %r257, 4;
	add.s64 	%rd85, %rd2, %rd84;
	ld.global.f32 	%f321, [%rd85];
	sub.f32 	%f322, %f321, %f69;
	div.rn.f32 	%f323, %f322, %f98;
	add.s64 	%rd86, %rd1, %rd84;
	st.global.f32 	[%rd86], %f323;
	bra.uni 	$L__BB0_111;
$L__BB0_110:
	mul.wide.u32 	%rd87, %r257, 4;
	add.s64 	%rd88, %rd1, %rd87;
	mov.b32 	%r201, 0;
	st.global.u32 	[%rd88], %r201;
$L__BB0_111:
	setp.eq.f32 	%p81, %f98, 0f00000000;
	@%p81 bra 	$L__BB0_113;
	mul.wide.u32 	%rd89, %r258, 4;
	add.s64 	%rd90, %rd2, %rd89;
	ld.global.f32 	%f324, [%rd90];
	sub.f32 	%f325, %f324, %f69;
	div.rn.f32 	%f326, %f325, %f98;
	add.s64 	%rd91, %rd1, %rd89;
	st.global.f32 	[%rd91], %f326;
	bra.uni 	$L__BB0_114;
$L__BB0_113:
	mul.wide.u32 	%rd92, %r258, 4;
	add.s64 	%rd93, %rd1, %rd92;
	mov.b32 	%r202, 0;
	st.global.u32 	[%rd93], %r202;
$L__BB0_114:
	setp.eq.f32 	%p82, %f98, 0f00000000;
	@%p82 bra 	$L__BB0_116;
	mul.wide.u32 	%rd94, %r259, 4;
	add.s64 	%rd95, %rd2, %rd94;
	ld.global.f32 	%f327, [%rd95];
	sub.f32 	%f328, %f327, %f69;
	div.rn.f32 	%f329, %f328, %f98;
	add.s64 	%rd96, %rd1, %rd94;
	st.global.f32 	[%rd96], %f329;
	bra.uni 	$L__BB0_117;
$L__BB0_116:
	mul.wide.u32 	%rd97, %r259, 4;
	add.s64 	%rd98, %rd1, %rd97;
	mov.b32 	%r203, 0;
	st.global.u32 	[%rd98], %r203;
$L__BB0_117:
	setp.eq.f32 	%p83, %f98, 0f00000000;
	@%p83 bra 	$L__BB0_119;
	mul.wide.u32 	%rd99, %r260, 4;
	add.s64 	%rd100, %rd2, %rd99;
	ld.global.f32 	%f330, [%rd100];
	sub.f32 	%f331, %f330, %f69;
	div.rn.f32 	%f332, %f331, %f98;
	add.s64 	%rd101, %rd1, %rd99;
	st.global.f32 	[%rd101], %f332;
	bra.uni 	$L__BB0_120;
$L__BB0_119:
	mul.wide.u32 	%rd102, %r260, 4;
	add.s64 	%rd103, %rd1, %rd102;
	mov.b32 	%r204, 0;
	st.global.u32 	[%rd103], %r204;
$L__BB0_120:
	setp.eq.f32 	%p84, %f98, 0f00000000;
	@%p84 bra 	$L__BB0_122;
	mul.wide.u32 	%rd104, %r261, 4;
	add.s64 	%rd105, %rd2, %rd104;
	ld.global.f32 	%f333, [%rd105];
	sub.f32 	%f334, %f333, %f69;
	div.rn.f32 	%f335, %f334, %f98;
	add.s64 	%rd106, %rd1, %rd104;
	st.global.f32 	[%rd106], %f335;
	bra.uni 	$L__BB0_123;
$L__BB0_122:
	mul.wide.u32 	%rd107, %r261, 4;
	add.s64 	%rd108, %rd1, %rd107;
	mov.b32 	%r205, 0;
	st.global.u32 	[%rd108], %r205;
$L__BB0_123:
	add.s32 	%r262, %r262, 8;
	add.s32 	%r261, %r261, %r90;
	add.s32 	%r260, %r260, %r90;
	add.s32 	%r259, %r259, %r90;
	add.s32 	%r258, %r258, %r90;
	add.s32 	%r257, %r257, %r90;
	add.s32 	%r256, %r256, %r90;
	add.s32 	%r255, %r255, %r90;
	add.s32 	%r254, %r254, %r90;
	setp.ne.s32 	%p85, %r262, 0;
	@%p85 bra 	$L__BB0_99;
$L__BB0_124:
	setp.eq.s32 	%p86, %r86, 0;
	@%p86 bra 	$L__BB0_152;
	and.b32  	%r116, %r125, 3;
	setp.lt.u32 	%p87, %r86, 4;
	@%p87 bra 	$L__BB0_139;
	setp.eq.f32 	%p88, %f98, 0f00000000;
	@%p88 bra 	$L__BB0_128;
	mad.lo.s32 	%r206, %r264, %r125, %r85;
	mul.wide.u32 	%rd109, %r206, 4;
	add.s64 	%rd110, %rd2, %rd109;
	ld.global.f32 	%f336, [%rd110];
	sub.f32 	%f337, %f336, %f69;
	div.rn.f32 	%f338, %f337, %f98;
	add.s64 	%rd111, %rd1, %rd109;
	st.global.f32 	[%rd111], %f338;
	bra.uni 	$L__BB0_129;
$L__BB0_128:
	mad.lo.s32 	%r207, %r264, %r125, %r85;
	mul.wide.u32 	%rd112, %r207, 4;
	add.s64 	%rd113, %rd1, %rd112;
	mov.b32 	%r208, 0;
	st.global.u32 	[%rd113], %r208;
$L__BB0_129:
	setp.eq.f32 	%p89, %f98, 0f00000000;
	add.s32 	%r117, %r264, 1;
	@%p89 bra 	$L__BB0_131;
	mad.lo.s32 	%r209, %r117, %r125, %r85;
	mul.wide.u32 	%rd114, %r209, 4;
	add.s64 	%rd115, %rd2, %rd114;
	ld.global.f32 	%f339, [%rd115];
	sub.f32 	%f340, %f339, %f69;
	div.rn.f32 	%f341, %f340, %f98;
	add.s64 	%rd116, %rd1, %rd114;
	st.global.f32 	[%rd116], %f341;
	bra.uni 	$L__BB0_132;
$L__BB0_131:
	mad.lo.s32 	%r210, %r117, %r125, %r85;
	mul.wide.u32 	%rd117, %r210, 4;
	add.s64 	%rd118, %rd1, %rd117;
	mov.b32 	%r211, 0;
	st.global.u32 	[%rd118], %r211;
$L__BB0_132:
	setp.eq.f32 	%p90, %f98, 0f00000000;
	add.s32 	%r118, %r264, 2;
	@%p90 bra 	$L__BB0_134;
	mad.lo.s32 	%r212, %r118, %r125, %r85;
	mul.wide.u32 	%rd119, %r212, 4;
	add.s64 	%rd120, %rd2, %rd119;
	ld.global.f32 	%f342, [%rd120];
	sub.f32 	%f343, %f342, %f69;
	div.rn.f32 	%f344, %f343, %f98;
	add.s64 	%rd121, %rd1, %rd119;
	st.global.f32 	[%rd121], %f344;
	bra.uni 	$L__BB0_135;
$L__BB0_134:
	mad.lo.s32 	%r213, %r118, %r125, %r85;
	mul.wide.u32 	%rd122, %r213, 4;
	add.s64 	%rd123, %rd1, %rd122;
	mov.b32 	%r214, 0;
	st.global.u32 	[%rd123], %r214;
$L__BB0_135:
	setp.eq.f32 	%p91, %f98, 0f00000000;
	add.s32 	%r119, %r264, 3;
	@%p91 bra 	$L__BB0_137;
	mad.lo.s32 	%r215, %r119, %r125, %r85;
	mul.wide.u32 	%rd124, %r215, 4;
	add.s64 	%rd125, %rd2, %rd124;
	ld.global.f32 	%f345, [%rd125];
	sub.f32 	%f346, %f345, %f69;
	div.rn.f32 	%f347, %f346, %f98;
	add.s64 	%rd126, %rd1, %rd124;
	st.global.f32 	[%rd126], %f347;
	bra.uni 	$L__BB0_138;
$L__BB0_137:
	mad.lo.s32 	%r216, %r119, %r125, %r85;
	mul.wide.u32 	%rd127, %r216, 4;
	add.s64 	%rd128, %rd1, %rd127;
	mov.b32 	%r217, 0;
	st.global.u32 	[%rd128], %r217;
$L__BB0_138:
	add.s32 	%r264, %r264, 4;
$L__BB0_139:
	setp.eq.s32 	%p92, %r116, 0;
	@%p92 bra 	$L__BB0_152;
	setp.eq.s32 	%p93, %r116, 1;
	@%p93 bra 	$L__BB0_148;
	setp.eq.f32 	%p94, %f98, 0f00000000;
	@%p94 bra 	$L__BB0_143;
	mad.lo.s32 	%r218, %r264, %r125, %r85;
	mul.wide.u32 	%rd129, %r218, 4;
	add.s64 	%rd130, %rd2, %rd129;
	ld.global.f32 	%f348, [%rd130];
	sub.f32 	%f349, %f348, %f69;
	div.rn.f32 	%f350, %f349, %f98;
	add.s64 	%rd131, %rd1, %rd129;
	st.global.f32 	[%rd131], %f350;
	bra.uni 	$L__BB0_144;
$L__BB0_143:
	mad.lo.s32 	%r219, %r264, %r125, %r85;
	mul.wide.u32 	%rd132, %r219, 4;
	add.s64 	%rd133, %rd1, %rd132;
	mov.b32 	%r220, 0;
	st.global.u32 	[%rd133], %r220;
$L__BB0_144:
	setp.eq.f32 	%p95, %f98, 0f00000000;
	add.s32 	%r122, %r264, 1;
	@%p95 bra 	$L__BB0_146;
	mad.lo.s32 	%r221, %r122, %r125, %r85;
	mul.wide.u32 	%rd134, %r221, 4;
	add.s64 	%rd135, %rd2, %rd134;
	ld.global.f32 	%f351, [%rd135];
	sub.f32 	%f352, %f351, %f69;
	div.rn.f32 	%f353, %f352, %f98;
	add.s64 	%rd136, %rd1, %rd134;
	st.global.f32 	[%rd136], %f353;
	bra.uni 	$L__BB0_147;
$L__BB0_146:
	mad.lo.s32 	%r222, %r122, %r125, %r85;
	mul.wide.u32 	%rd137, %r222, 4;
	add.s64 	%rd138, %rd1, %rd137;
	mov.b32 	%r223, 0;
	st.global.u32 	[%rd138], %r223;
$L__BB0_147:
	add.s32 	%r264, %r264, 2;
$L__BB0_148:
	and.b32  	%r224, %r125, 1;
	setp.eq.b32 	%p96, %r224, 1;
	not.pred 	%p97, %p96;
	@%p97 bra 	$L__BB0_152;
	setp.eq.f32 	%p98, %f98, 0f00000000;
	@%p98 bra 	$L__BB0_151;
	mad.lo.s32 	%r225, %r264, %r125, %r85;
	mul.wide.u32 	%rd139, %r225, 4;
	add.s64 	%rd140, %rd2, %rd139;
	ld.global.f32 	%f354, [%rd140];
	sub.f32 	%f355, %f354, %f69;
	div.rn.f32 	%f356, %f355, %f98;
	add.s64 	%rd141, %rd1, %rd139;
	st.global.f32 	[%rd141], %f356;
	bra.uni 	$L__BB0_152;
$L__BB0_151:
	mad.lo.s32 	%r226, %r264, %r125, %r85;
	mul.wide.u32 	%rd142, %r226, 4;
	add.s64 	%rd143, %rd1, %rd142;
	mov.b32 	%r227, 0;
	st.global.u32 	[%rd143], %r227;
$L__BB0_152:
	ret;

}


// ===== COMPILED SASS (sm_100) =====

	.target	sm_100

	.elftype	@"ET_EXEC"


//--------------------- .note.nv.tkinfo           --------------------------
	.section	.note.nv.tkinfo,"",@"SHT_NOTE"
	.sectionflags	@"SHF_NOTE_NV_TKINFO"
	.tkinfo
        /*0018*/ 	.word	0x00000002
        /*0030*/ 	.string	""
        /*0030*/ 	.string	"ptxas"
        /*0030*/ 	.string	"Cuda compilation tools, release 13.0, V13.0.88"
        /*0030*/ 	.string	"Build cuda_13.0.r13.0/compiler.36424714_0"
        /*0030*/ 	.string	"-arch sm_100 -m 64 "



//--------------------- .note.nv.cuinfo           --------------------------
	.section	.note.nv.cuinfo,"",@"SHT_NOTE"
	.sectionflags	@"SHF_NOTE_NV_CUINFO"
        /*0018*/ 	.short	0x0002
        /*001a*/ 	.short	0x0064
        /*001c*/ 	.short	0x0082
	.zero		2


//--------------------- .nv.info                  --------------------------
	.section	.nv.info,"",@"SHT_CUDA_INFO"
	.align	4


	//----- nvinfo : EIATTR_REGCOUNT
	.align		4
        /*0000*/ 	.byte	0x04, 0x2f
        /*0002*/ 	.short	(.L_1 - .L_0)
	.align		4
.L_0:
        /*0004*/ 	.word	index@(_Z16matrixNormKernelPfS_i)
        /*0008*/ 	.word	0x00000020


	//----- nvinfo : EIATTR_FRAME_SIZE
	.align		4
.L_1:
        /*000c*/ 	.byte	0x04, 0x11
        /*000e*/ 	.short	(.L_3 - .L_2)
	.align		4
.L_2:
        /*0010*/ 	.word	index@($__internal_0_$__cuda_sm3x_div_rn_noftz_f32_slowpath)
        /*0014*/ 	.word	0x00000000


	//----- nvinfo : EIATTR_FRAME_SIZE
	.align		4
.L_3:
        /*0018*/ 	.byte	0x04, 0x11
        /*001a*/ 	.short	(.L_5 - .L_4)
	.align		4
.L_4:
        /*001c*/ 	.word	index@(_Z16matrixNormKernelPfS_i)
        /*0020*/ 	.word	0x00000000


	//----- nvinfo : EIATTR_MIN_STACK_SIZE
	.align		4
.L_5:
        /*0024*/ 	.byte	0x04, 0x12
        /*0026*/ 	.short	(.L_7 - .L_6)
	.align		4
.L_6:
        /*0028*/ 	.word	index@(_Z16matrixNormKernelPfS_i)
        /*002c*/ 	.word	0x00000000
.L_7:


//--------------------- .nv.compat                --------------------------
	.section	.nv.compat,"",@"SHT_CUDA_COMPAT_INFO"
	.align	4
        /*0000*/ 	.byte	0x02, 0x09, 0x00, 0x00, 0x02, 0x02, 0x01, 0x00, 0x02, 0x05, 0x05, 0x00, 0x03, 0x07, 0x01, 0x01
        /*0010*/ 	.byte	0x02, 0x03, 0x00, 0x00, 0x02, 0x06, 0x01, 0x00, 0x04, 0x0b, 0x08, 0x00, 0x01, 0x00, 0x00, 0x00
        /*0020*/ 	.byte	0x00, 0x00, 0x00, 0x00


//--------------------- .nv.info._Z16matrixNormKernelPfS_i --------------------------
	.section	.nv.info._Z16matrixNormKernelPfS_i,"",@"SHT_CUDA_INFO"
	.sectionflags	@""
	.align	4


	//----- nvinfo : EIATTR_CUDA_API_VERSION
	.align		4
        /*0000*/ 	.byte	0x04, 0x37
        /*0002*/ 	.short	(.L_9 - .L_8)
.L_8:
        /*0004*/ 	.word	0x00000082


	//----- nvinfo : EIATTR_KPARAM_INFO
	.align		4
.L_9:
        /*0008*/ 	.byte	0x04, 0x17
        /*000a*/ 	.short	(.L_11 - .L_10)
.L_10:
        /*000c*/ 	.word	0x00000000
        /*0010*/ 	.short	0x0002
        /*0012*/ 	.short	0x0010
        /*0014*/ 	.byte	0x00, 0xf0, 0x11, 0x00


	//----- nvinfo : EIATTR_KPARAM_INFO
	.align		4
.L_11:
        /*0018*/ 	.byte	0x04, 0x17
        /*001a*/ 	.short	(.L_13 - .L_12)
.L_12:
        /*001c*/ 	.word	0x00000000
        /*0020*/ 	.short	0x0001
        /*0022*/ 	.short	0x0008
        /*0024*/ 	.byte	0x00, 0xf5, 0x21, 0x00


	//----- nvinfo : EIATTR_KPARAM_INFO
	.align		4
.L_13:
        /*0028*/ 	.byte	0x04, 0x17
        /*002a*/ 	.short	(.L_15 - .L_14)
.L_14:
        /*002c*/ 	.word	0x00000000
        /*0030*/ 	.short	0x0000
        /*0032*/ 	.short	0x0000
        /*0034*/ 	.byte	0x00, 0xf5, 0x21, 0x00


	//----- nvinfo : EIATTR_SPARSE_MMA_MASK
	.align		4
.L_15:
        /*0038*/ 	.byte	0x03, 0x50
        /*003a*/ 	.short	0x0000


	//----- nvinfo : EIATTR_MAXREG_COUNT
	.align		4
        /*003c*/ 	.byte	0x03, 0x1b
        /*003e*/ 	.short	0x00ff


	//----- nvinfo : EIATTR_MERCURY_ISA_VERSION
	.align		4
        /*0040*/ 	.byte	0x03, 0x5f
        /*0042*/ 	.short	0x0101


	//----- nvinfo : EIATTR_VRC_CTA_INIT_COUNT
	.align		4
        /*0044*/ 	.byte	0x02, 0x4a
	.zero		1
	.zero		1


	//----- nvinfo : EIATTR_EXIT_INSTR_OFFSETS
	.align		4
        /*0048*/ 	.byte	0x04, 0x1c
        /*004a*/ 	.short	(.L_17 - .L_16)


	//   ....[0]....
.L_16:
        /*004c*/ 	.word	0x000020d0


	//   ....[1]....
        /*0050*/ 	.word	0x00003080


	//   ....[2]....
        /*0054*/ 	.word	0x00003940


	//   ....[3]....
        /*0058*/ 	.word	0x00003df0


	//   ....[4]....
        /*005c*/ 	.word	0x00003f70


	//   ....[5]....
        /*0060*/ 	.word	0x00003fc0


	//----- nvinfo : EIATTR_CRS_STACK_SIZE
	.align		4
.L_17:
        /*0064*/ 	.byte	0x04, 0x1e
        /*0066*/ 	.short	(.L_19 - .L_18)
.L_18:
        /*0068*/ 	.word	0x00000000


	//----- nvinfo : EIATTR_CBANK_PARAM_SIZE
	.align		4
.L_19:
        /*006c*/ 	.byte	0x03, 0x19
        /*006e*/ 	.short	0x0014


	//----- nvinfo : EIATTR_PARAM_CBANK
	.align		4
        /*0070*/ 	.byte	0x04, 0x0a
        /*0072*/ 	.short	(.L_21 - .L_20)
	.align		4
.L_20:
        /*0074*/ 	.word	index@(.nv.constant0._Z16matrixNormKernelPfS_i)
        /*0078*/ 	.short	0x0380
        /*007a*/ 	.short	0x0014


	//----- nvinfo : EIATTR_SW_WAR
	.align		4
.L_21:
        /*007c*/ 	.byte	0x04, 0x36
        /*007e*/ 	.short	(.L_23 - .L_22)
.L_22:
        /*0080*/ 	.word	0x00000008
.L_23:


//--------------------- .nv.callgraph             --------------------------
	.section	.nv.callgraph,"",@"SHT_CUDA_CALLGRAPH"
	.align	4
	.sectionentsize	8
	.align		4
        /*0000*/ 	.word	0x00000000
	.align		4
        /*0004*/ 	.word	0xffffffff
	.align		4
        /*0008*/ 	.word	0x00000000
	.align		4
        /*000c*/ 	.word	0xfffffffe
	.align		4
        /*0010*/ 	.word	0x00000000
	.align		4
        /*0014*/ 	.word	0xfffffffd
	.align		4
        /*0018*/ 	.word	0x00000000
	.align		4
        /*001c*/ 	.word	0xfffffffc


//--------------------- .text._Z16matrixNormKernelPfS_i --------------------------
	.section	.text._Z16matrixNormKernelPfS_i,"ax",@progbits
	.align	128
        .global         _Z16matrixNormKernelPfS_i
        .type           _Z16matrixNormKernelPfS_i,@function
        .size           _Z16matrixNormKernelPfS_i,(.L_x_118 - _Z16matrixNormKernelPfS_i)
        .other          _Z16matrixNormKernelPfS_i,@"STO_CUDA_ENTRY STV_DEFAULT"
_Z16matrixNormKernelPfS_i:
.text._Z16matrixNormKernelPfS_i:
[----:B------:R-:W-:Y:S01]  /*0000*/  LDC R1, c[0x0][0x37c] ;  /* 0x0000df00ff017b82 */ /* 0x000fe20000000800 */
[----:B------:R-:W0:Y:S01]  /*0010*/  LDCU UR4, c[0x0][0x390] ;  /* 0x00007200ff0477ac */ /* 0x000e220008000800 */
[----:B------:R-:W1:Y:S06]  /*0020*/  S2R R9, SR_TID.X ;  /* 0x0000000000097919 */ /* 0x000e6c0000002100 */
[----:B------:R-:W2:Y:S01]  /*0030*/  S2UR UR8, SR_CTAID.X ;  /* 0x00000000000879c3 */ /* 0x000ea20000002500 */
[----:B------:R-:W-:Y:S01]  /*0040*/  HFMA2 R0, -RZ, RZ, 0, 0 ;  /* 0x00000000ff007431 */ /* 0x000fe200000001ff */
[----:B------:R-:W3:Y:S01]  /*0050*/  LDCU.64 UR6, c[0x0][0x358] ;  /* 0x00006b00ff0677ac */ /* 0x000ee20008000a00 */
[----:B------:R-:W4:Y:S01]  /*0060*/  LDCU UR5, c[0x0][0x360] ;  /* 0x00006c00ff0577ac */ /* 0x000f220008000800 */
[----:B0-----:R-:W-:-:S04]  /*0070*/  MOV R26, UR4 ;  /* 0x00000004001a7c02 */ /* 0x001fc80008000f00 */
[----:B------:R-:W-:-:S13]  /*0080*/  ISETP.GE.AND P0, PT, R26, 0x1, PT ;  /* 0x000000011a00780c */ /* 0x000fda0003f06270 */
[----:B-1234-:R-:W-:Y:S05]  /*0090*/  @!P0 BRA `(.L_x_0) ;  /* 0x0000000c00688947 */ /* 0x01efea0003800000 */
[C---:B------:R-:W-:Y:S01]  /*00a0*/  IADD3 R0, PT, PT, R26.reuse, -0x1, RZ ;  /* 0xffffffff1a007810 */ /* 0x040fe20007ffe0ff */
[----:B------:R-:W-:Y:S01]  /*00b0*/  UIMAD UR4, UR5, UR8, URZ ;  /* 0x00000008050472a4 */ /* 0x000fe2000f8e02ff */
[----:B------:R-:W-:Y:S02]  /*00c0*/  LOP3.LUT R2, R26, 0xf, RZ, 0xc0, !PT ;  /* 0x0000000f1a027812 */ /* 0x000fe400078ec0ff */
[----:B------:R-:W-:Y:S02]  /*00d0*/  ISETP.GE.U32.AND P0, PT, R0, 0xf, PT ;  /* 0x0000000f0000780c */ /* 0x000fe40003f06070 */
[----:B------:R-:W-:Y:S02]  /*00e0*/  MOV R15, RZ ;  /* 0x000000ff000f7202 */ /* 0x000fe40000000f00 */
[----:B------:R-:W-:Y:S02]  /*00f0*/  IADD3 R3, PT, PT, R9, UR4, RZ ;  /* 0x0000000409037c10 */ /* 0x000fe4000fffe0ff */
[----:B------:R-:W-:-:S07]  /*0100*/  MOV R0, RZ ;  /* 0x000000ff00007202 */ /* 0x000fce0000000f00 */
[----:B------:R-:W-:Y:S05]  /*0110*/  @!P0 BRA `(.L_x_1) ;  /* 0x0000000400a48947 */ /* 0x000fea0003800000 */
[C---:B------:R-:W-:Y:S01]  /*0120*/  LOP3.LUT R4, R26.reuse, 0x7ffffff0, RZ, 0xc0, !PT ;  /* 0x7ffffff01a047812 */ /* 0x040fe200078ec0ff */
[C-C-:B------:R-:W-:Y:S01]  /*0130*/  IMAD R27, R26.reuse, 0xf, R3.reuse ;  /* 0x0000000f1a1b7824 */ /* 0x140fe200078e0203 */
[----:B------:R-:W-:Y:S01]  /*0140*/  ISETP.GE.U32.AND P0, PT, R3, R26, PT ;  /* 0x0000001a0300720c */ /* 0x000fe20003f06070 */
[C-C-:B------:R-:W-:Y:S01]  /*0150*/  IMAD R25, R26.reuse, 0xe, R3.reuse ;  /* 0x0000000e1a197824 */ /* 0x140fe200078e0203 */
[CC--:B------:R-:W-:Y:S01]  /*0160*/  LEA R12, R26.reuse, R3.reuse, 0x3 ;  /* 0x000000031a0c7211 */ /* 0x0c0fe200078e18ff */
[C-C-:B------:R-:W-:Y:S01]  /*0170*/  IMAD R6, R26.reuse, 0xd, R3.reuse ;  /* 0x0000000d1a067824 */ /* 0x140fe200078e0203 */
[CC--:B------:R-:W-:Y:S01]  /*0180*/  LEA R20, R26.reuse, R3.reuse, 0x2 ;  /* 0x000000031a147211 */ /* 0x0c0fe200078e10ff */
[C-C-:B------:R-:W-:Y:S01]  /*0190*/  IMAD R7, R26.reuse, 0xc, R3.reuse ;  /* 0x0000000c1a077824 */ /* 0x140fe200078e0203 */
[CC--:B------:R-:W-:Y:S01]  /*01a0*/  LEA R22, R26.reuse, R3.reuse, 0x1 ;  /* 0x000000031a167211 */ /* 0x0c0fe200078e08ff */
[C---:B------:R-:W-:Y:S01]  /*01b0*/  IMAD R8, R26.reuse, 0xb, R3 ;  /* 0x0000000b1a087824 */ /* 0x040fe200078e0203 */
[C---:B------:R-:W-:Y:S01]  /*01c0*/  IADD3 R23, PT, PT, R26.reuse, UR4, R9 ;  /* 0x000000041a177c10 */ /* 0x040fe2000fffe009 */
[C-C-:B------:R-:W-:Y:S01]  /*01d0*/  IMAD R10, R26.reuse, 0xa, R3.reuse ;  /* 0x0000000a1a0a7824 */ /* 0x140fe200078e0203 */
[----:B------:R-:W-:Y:S01]  /*01e0*/  MOV R0, RZ ;  /* 0x000000ff00007202 */ /* 0x000fe20000000f00 */
[C-C-:B------:R-:W-:Y:S01]  /*01f0*/  IMAD R11, R26.reuse, 0x9, R3.reuse ;  /* 0x000000091a0b7824 */ /* 0x140fe200078e0203 */
[----:B------:R-:W-:Y:S01]  /*0200*/  MOV R24, R3 ;  /* 0x0000000300187202 */ /* 0x000fe20000000f00 */
[--C-:B------:R-:W-:Y:S01]  /*0210*/  IMAD R13, R26, 0x7, R3.reuse ;  /* 0x000000071a0d7824 */ /* 0x100fe200078e0203 */
[----:B------:R-:W-:Y:S01]  /*0220*/  IADD3 R5, PT, PT, -R4, RZ, RZ ;  /* 0x000000ff04057210 */ /* 0x000fe20007ffe1ff */
[----:B------:R-:W-:-:S02]  /*0230*/  IMAD R18, R26, 0x6, R3 ;  /* 0x000000061a127824 */ /* 0x000fc400078e0203 */
[C-C-:B------:R-:W-:Y:S02]  /*0240*/  IMAD R19, R26.reuse, 0x5, R3.reuse ;  /* 0x000000051a137824 */ /* 0x140fe400078e0203 */
[----:B------:R-:W-:-:S07]  /*0250*/  IMAD R21, R26, 0x3, R3 ;  /* 0x000000031a157824 */ /* 0x000fce00078e0203 */
.L_x_2:
[----:B------:R-:W0:Y:S02]  /*0260*/  @!P0 LDC.64 R14, c[0x0][0x380] ;  /* 0x0000e000ff0e8b82 */ /* 0x000e240000000a00 */
[----:B0-----:R-:W-:-:S06]  /*0270*/  @!P0 IMAD.WIDE.U32 R16, R24, 0x4, R14 ;  /* 0x0000000418108825 */ /* 0x001fcc00078e000e */
[----:B------:R-:W0:Y:S01]  /*0280*/  @!P0 LDC.64 R14, c[0x0][0x380] ;  /* 0x0000e000ff0e8b82 */ /* 0x000e220000000a00 */
[----:B------:R-:W2:Y:S01]  /*0290*/  @!P0 LDG.E R17, desc[UR6][R16.64] ;  /* 0x0000000610118981 */ /* 0x000ea2000c1e1900 */
[----:B0-----:R-:W-:-:S06]  /*02a0*/  @!P0 IMAD.WIDE.U32 R28, R23, 0x4, R14 ;  /* 0x00000004171c8825 */ /* 0x001fcc00078e000e */
[----:B------:R-:W0:Y:S01]  /*02b0*/  @!P0 LDC.64 R14, c[0x0][0x380] ;  /* 0x0000e000ff0e8b82 */ /* 0x000e220000000a00 */
[----:B------:R-:W3:Y:S01]  /*02c0*/  @!P0 LDG.E R29, desc[UR6][R28.64] ;  /* 0x000000061c1d8981 */ /* 0x000ee2000c1e1900 */
[----:B0-----:R-:W-:-:S05]  /*02d0*/  @!P0 IMAD.WIDE.U32 R14, R22, 0x4, R14 ;  /* 0x00000004160e8825 */ /* 0x001fca00078e000e */
[----:B------:R0:W4:Y:S02]  /*02e0*/  @!P0 LDG.E R26, desc[UR6][R14.64] ;  /* 0x000000060e1a8981 */ /* 0x000124000c1e1900 */
[----:B0-----:R-:W0:Y:S01]  /*02f0*/  @!P0 LDC.64 R14, c[0x0][0x380] ;  /* 0x0000e000ff0e8b82 */ /* 0x001e220000000a00 */
[----:B--2---:R-:W-:Y:S01]  /*0300*/  @!P0 FADD R0, R0, R17 ;  /* 0x0000001100008221 */ /* 0x004fe20000000000 */
[----:B0-----:R-:W-:-:S06]  /*0310*/  @!P0 IMAD.WIDE.U32 R16, R21, 0x4, R14 ;  /* 0x0000000415108825 */ /* 0x001fcc00078e000e */
[----:B------:R-:W0:Y:S01]  /*0320*/  @!P0 LDC.64 R14, c[0x0][0x380] ;  /* 0x0000e000ff0e8b82 */ /* 0x000e220000000a00 */
[----:B------:R-:W2:Y:S01]  /*0330*/  @!P0 LDG.E R16, desc[UR6][R16.64] ;  /* 0x0000000610108981 */ /* 0x000ea2000c1e1900 */
[----:B---3--:R-:W-:Y:S01]  /*0340*/  @!P0 FADD R0, R0, R29 ;  /* 0x0000001d00008221 */ /* 0x008fe20000000000 */
[----:B0-----:R-:W-:-:S05]  /*0350*/  @!P0 IMAD.WIDE.U32 R28, R20, 0x4, R14 ;  /* 0x00000004141c8825 */ /* 0x001fca00078e000e */
[----:B------:R-:W0:Y:S01]  /*0360*/  @!P0 LDC.64 R14, c[0x0][0x380] ;  /* 0x0000e000ff0e8b82 */ /* 0x000e220000000a00 */
[----:B------:R0:W3:Y:S01]  /*0370*/  @!P0 LDG.E R17, desc[UR6][R28.64] ;  /* 0x000000061c118981 */ /* 0x0000e2000c1e1900 */
[----:B----4-:R-:W-:Y:S01]  /*0380*/  @!P0 FADD R0, R0, R26 ;  /* 0x0000001a00008221 */ /* 0x010fe20000000000 */
[----:B0-----:R-:W-:-:S05]  /*0390*/  @!P0 IMAD.WIDE.U32 R28, R19, 0x4, R14 ;  /* 0x00000004131c8825 */ /* 0x001fca00078e000e */
[----:B------:R-:W0:Y:S01]  /*03a0*/  @!P0 LDC.64 R14, c[0x0][0x380] ;  /* 0x0000e000ff0e8b82 */ /* 0x000e220000000a00 */
[----:B------:R-:W4:Y:S01]  /*03b0*/  @!P0 LDG.E R29, desc[UR6][R28.64] ;  /* 0x000000061c1d8981 */ /* 0x000f22000c1e1900 */
[----:B0-----:R-:W-:-:S05]  /*03c0*/  @!P0 IMAD.WIDE.U32 R14, R18, 0x4, R14 ;  /* 0x00000004120e8825 */ /* 0x001fca00078e000e */
[----:B------:R0:W5:Y:S02]  /*03d0*/  @!P0 LDG.E R26, desc[UR6][R14.64] ;  /* 0x000000060e1a8981 */ /* 0x000164000c1e1900 */
[----:B0-----:R-:W0:Y:S01]  /*03e0*/  @!P0 LDC.64 R14, c[0x0][0x380] ;  /* 0x0000e000ff0e8b82 */ /* 0x001e220000000a00 */
[----:B--2---:R-:W-:-:S04]  /*03f0*/  @!P0 FADD R0, R0, R16 ;  /* 0x0000001000008221 */ /* 0x004fc80000000000 */
[----:B---3--:R-:W-:Y:S01]  /*0400*/  @!P0 FADD R0, R0, R17 ;  /* 0x0000001100008221 */ /* 0x008fe20000000000 */
[----:B0-----:R-:W-:Y:S02]  /*0410*/  @!P0 IMAD.WIDE.U32 R16, R13, 0x4, R14 ;  /* 0x000000040d108825 */ /* 0x001fe400078e000e */
[----:B------:R-:W0:Y:S04]  /*0420*/  @!P0 LDC.64 R14, c[0x0][0x380] ;  /* 0x0000e000ff0e8b82 */ /* 0x000e280000000a00 */
[----:B------:R-:W2:Y:S01]  /*0430*/  @!P0 LDG.E R16, desc[UR6][R16.64] ;  /* 0x0000000610108981 */ /* 0x000ea2000c1e1900 */
[----:B----4-:R-:W-:Y:S01]  /*0440*/  @!P0 FADD R0, R0, R29 ;  /* 0x0000001d00008221 */ /* 0x010fe20000000000 */
[----:B0-----:R-:W-:Y:S02]  /*0450*/  @!P0 IMAD.WIDE.U32 R28, R12, 0x4, R14 ;  /* 0x000000040c1c8825 */ /* 0x001fe400078e000e */
[----:B------:R-:W0:Y:S03]  /*0460*/  @!P0 LDC.64 R14, c[0x0][0x380] ;  /* 0x0000e000ff0e8b82 */ /* 0x000e260000000a00 */
[----:B------:R0:W3:Y:S02]  /*0470*/  @!P0 LDG.E R17, desc[UR6][R28.64] ;  /* 0x000000061c118981 */ /* 0x0000e4000c1e1900 */
[----:B0-----:R-:W-:-:S03]  /*0480*/  @!P0 IMAD.WIDE.U32 R28, R11, 0x4, R14 ;  /* 0x000000040b1c8825 */ /* 0x001fc600078e000e */
[----:B------:R-:W0:Y:S03]  /*0490*/  @!P0 LDC.64 R14, c[0x0][0x380] ;  /* 0x0000e000ff0e8b82 */ /* 0x000e260000000a00 */
[----:B------:R-:W4:Y:S01]  /*04a0*/  @!P0 LDG.E R29, desc[UR6][R28.64] ;  /* 0x000000061c1d8981 */ /* 0x000f22000c1e1900 */
[----:B-----5:R-:W-:Y:S01]  /*04b0*/  @!P0 FADD R0, R0, R26 ;  /* 0x0000001a00008221 */ /* 0x020fe20000000000 */
        /* <DEDUP_REMOVED lines=11> */
[----:B------:R0:W3:Y:S01]  /*0570*/  @!P0 LDG.E R17, desc[UR6][R28.64] ;  /* 0x000000061c118981 */ /* 0x0000e2000c1e1900 */
[----:B-----5:R-:W-:Y:S01]  /*0580*/  @!P0 FADD R0, R0, R26 ;  /* 0x0000001a00008221 */ /* 0x020fe20000000000 */
[----:B0-----:R-:W-:-:S03]  /*0590*/  @!P0 IMAD.WIDE.U32 R28, R6, 0x4, R14 ;  /* 0x00000004061c8825 */ /* 0x001fc600078e000e */
[----:B------:R-:W0:Y:S03]  /*05a0*/  LDC R26, c[0x0][0x390] ;  /* 0x0000e400ff1a7b82 */ /* 0x000e260000000800 */
[----:B------:R-:W4:Y:S05]  /*05b0*/  @!P0 LDG.E R29, desc[UR6][R28.64] ;  /* 0x000000061c1d8981 */ /* 0x000f2a000c1e1900 */
[----:B------:R-:W1:Y:S02]  /*05c0*/  @!P0 LDC.64 R14, c[0x0][0x380] ;  /* 0x0000e000ff0e8b82 */ /* 0x000e640000000a00 */
[----:B-1----:R-:W-:-:S06]  /*05d0*/  @!P0 IMAD.WIDE.U32 R14, R25, 0x4, R14 ;  /* 0x00000004190e8825 */ /* 0x002fcc00078e000e */
[----:B------:R-:W5:Y:S01]  /*05e0*/  @!P0 LDG.E R15, desc[UR6][R14.64] ;  /* 0x000000060e0f8981 */ /* 0x000f62000c1e1900 */
[----:B--2---:R-:W-:-:S04]  /*05f0*/  @!P0 FADD R0, R0, R16 ;  /* 0x0000001000008221 */ /* 0x004fc80000000000 */
[----:B---3--:R-:W-:Y:S02]  /*0600*/  @!P0 FADD R0, R0, R17 ;  /* 0x0000001100008221 */ /* 0x008fe40000000000 */
[----:B------:R-:W1:Y:S02]  /*0610*/  @!P0 LDC.64 R16, c[0x0][0x380] ;  /* 0x0000e000ff108b82 */ /* 0x000e640000000a00 */
[----:B-1----:R-:W-:-:S06]  /*0620*/  @!P0 IMAD.WIDE.U32 R16, R27, 0x4, R16 ;  /* 0x000000041b108825 */ /* 0x002fcc00078e0010 */
[----:B------:R-:W2:Y:S01]  /*0630*/  @!P0 LDG.E R17, desc[UR6][R16.64] ;  /* 0x0000000610118981 */ /* 0x000ea2000c1e1900 */
[----:B------:R-:W-:-:S04]  /*0640*/  IADD3 R5, PT, PT, R5, 0x10, RZ ;  /* 0x0000001005057810 */ /* 0x000fc80007ffe0ff */
[----:B------:R-:W-:Y:S01]  /*0650*/  ISETP.NE.AND P1, PT, R5, RZ, PT ;  /* 0x000000ff0500720c */ /* 0x000fe20003f25270 */
[----:B----4-:R-:W-:Y:S01]  /*0660*/  @!P0 FADD R0, R0, R29 ;  /* 0x0000001d00008221 */ /* 0x010fe20000000000 */
[C---:B0-----:R-:W-:Y:S02]  /*0670*/  LEA R27, R26.reuse, R27, 0x4 ;  /* 0x0000001b1a1b7211 */ /* 0x041fe400078e20ff */
[C---:B------:R-:W-:Y:S02]  /*0680*/  LEA R25, R26.reuse, R25, 0x4 ;  /* 0x000000191a197211 */ /* 0x040fe400078e20ff */
[C---:B------:R-:W-:Y:S02]  /*0690*/  LEA R6, R26.reuse, R6, 0x4 ;  /* 0x000000061a067211 */ /* 0x040fe400078e20ff */
[C---:B------:R-:W-:Y:S02]  /*06a0*/  LEA R7, R26.reuse, R7, 0x4 ;  /* 0x000000071a077211 */ /* 0x040fe400078e20ff */
[----:B------:R-:W-:-:S02]  /*06b0*/  LEA R8, R26, R8, 0x4 ;  /* 0x000000081a087211 */ /* 0x000fc400078e20ff */
[C---:B------:R-:W-:Y:S02]  /*06c0*/  LEA R10, R26.reuse, R10, 0x4 ;  /* 0x0000000a1a0a7211 */ /* 0x040fe400078e20ff */
[C---:B------:R-:W-:Y:S02]  /*06d0*/  LEA R11, R26.reuse, R11, 0x4 ;  /* 0x0000000b1a0b7211 */ /* 0x040fe400078e20ff */
[C---:B------:R-:W-:Y:S02]  /*06e0*/  LEA R12, R26.reuse, R12, 0x4 ;  /* 0x0000000c1a0c7211 */ /* 0x040fe400078e20ff */
[----:B------:R-:W-:Y:S01]  /*06f0*/  LEA R13, R26, R13, 0x4 ;  /* 0x0000000d1a0d7211 */ /* 0x000fe200078e20ff */
[----:B-----5:R-:W-:Y:S01]  /*0700*/  @!P0 FADD R0, R0, R15 ;  /* 0x0000000f00008221 */ /* 0x020fe20000000000 */
[C---:B------:R-:W-:Y:S02]  /*0710*/  LEA R18, R26.reuse, R18, 0x4 ;  /* 0x000000121a127211 */ /* 0x040fe400078e20ff */
[----:B------:R-:W-:-:S02]  /*0720*/  LEA R19, R26, R19, 0x4 ;  /* 0x000000131a137211 */ /* 0x000fc400078e20ff */
[C---:B------:R-:W-:Y:S02]  /*0730*/  LEA R20, R26.reuse, R20, 0x4 ;  /* 0x000000141a147211 */ /* 0x040fe400078e20ff */
[C---:B------:R-:W-:Y:S02]  /*0740*/  LEA R21, R26.reuse, R21, 0x4 ;  /* 0x000000151a157211 */ /* 0x040fe400078e20ff */
[C---:B------:R-:W-:Y:S02]  /*0750*/  LEA R22, R26.reuse, R22, 0x4 ;  /* 0x000000161a167211 */ /* 0x040fe400078e20ff */
[C---:B------:R-:W-:Y:S02]  /*0760*/  LEA R23, R26.reuse, R23, 0x4 ;  /* 0x000000171a177211 */ /* 0x040fe400078e20ff */
[----:B------:R-:W-:Y:S01]  /*0770*/  LEA R24, R26, R24, 0x4 ;  /* 0x000000181a187211 */ /* 0x000fe200078e20ff */
[----:B--2---:R-:W-:Y:S01]  /*0780*/  @!P0 FADD R0, R0, R17 ;  /* 0x0000001100008221 */ /* 0x004fe20000000000 */
[----:B------:R-:W-:Y:S06]  /*0790*/  @P1 BRA `(.L_x_2) ;  /* 0xfffffff800b01947 */ /* 0x000fec000383ffff */
[----:B------:R-:W-:-:S07]  /*07a0*/  MOV R15, R4 ;  /* 0x00000004000f7202 */ /* 0x000fce0000000f00 */
.L_x_1:
[----:B------:R-:W-:-:S13]  /*07b0*/  ISETP.NE.AND P0, PT, R2, RZ, PT ;  /* 0x000000ff0200720c */ /* 0x000fda0003f05270 */
[----:B------:R-:W-:Y:S05]  /*07c0*/  @!P0 BRA `(.L_x_0) ;  /* 0x00000004009c8947 */ /* 0x000fea0003800000 */
[----:B------:R-:W-:Y:S02]  /*07d0*/  ISETP.GE.U32.AND P0, PT, R2, 0x8, PT ;  /* 0x000000080200780c */ /* 0x000fe40003f06070 */
[----:B------:R-:W-:-:S11]  /*07e0*/  LOP3.LUT R2, R26, 0x7, RZ, 0xc0, !PT ;  /* 0x000000071a027812 */ /* 0x000fd600078ec0ff */
[----:B------:R-:W-:Y:S05]  /*07f0*/  @!P0 BRA `(.L_x_3) ;  /* 0x0000000000d08947 */ /* 0x000fea0003800000 */
[----:B------:R-:W-:-:S13]  /*0800*/  ISETP.GE.U32.AND P0, PT, R3, R26, PT ;  /* 0x0000001a0300720c */ /* 0x000fda0003f06070 */
[----:B------:R-:W0:Y:S01]  /*0810*/  @!P0 LDC.64 R16, c[0x0][0x380] ;  /* 0x0000e000ff108b82 */ /* 0x000e220000000a00 */
[----:B------:R-:W-:-:S05]  /*0820*/  @!P0 IADD3 R8, PT, PT, R15, 0x2, RZ ;  /* 0x000000020f088810 */ /* 0x000fca0007ffe0ff */
[----:B------:R-:W-:Y:S01]  /*0830*/  @!P0 IMAD R21, R8, R26, R3 ;  /* 0x0000001a08158224 */ /* 0x000fe200078e0203 */
[----:B------:R-:W-:Y:S01]  /*0840*/  @!P0 IADD3 R8, PT, PT, R15, 0x3, RZ ;  /* 0x000000030f088810 */ /* 0x000fe20007ffe0ff */
[----:B------:R-:W1:Y:S08]  /*0850*/  @!P0 LDC.64 R10, c[0x0][0x380] ;  /* 0x0000e000ff0a8b82 */ /* 0x000e700000000a00 */
[----:B------:R-:W2:Y:S08]  /*0860*/  @!P0 LDC.64 R12, c[0x0][0x380] ;  /* 0x0000e000ff0c8b82 */ /* 0x000eb00000000a00 */
[----:B------:R-:W3:Y:S01]  /*0870*/  @!P0 LDC.64 R18, c[0x0][0x380] ;  /* 0x0000e000ff128b82 */ /* 0x000ee20000000a00 */
[----:B0-----:R-:W-:-:S07]  /*0880*/  @!P0 IMAD.WIDE.U32 R16, R21, 0x4, R16 ;  /* 0x0000000415108825 */ /* 0x001fce00078e0010 */
[----:B------:R-:W0:Y:S08]  /*0890*/  @!P0 LDC.64 R6, c[0x0][0x380] ;  /* 0x0000e000ff068b82 */ /* 0x000e300000000a00 */
[----:B------:R-:W4:Y:S01]  /*08a0*/  @!P0 LDC.64 R4, c[0x0][0x380] ;  /* 0x0000e000ff048b82 */ /* 0x000f220000000a00 */
[C---:B------:R-:W-:Y:S01]  /*08b0*/  @!P0 IADD3 R14, PT, PT, R15.reuse, 0x4, RZ ;  /* 0x000000040f0e8810 */ /* 0x040fe20007ffe0ff */
[----:B------:R-:W-:Y:S01]  /*08c0*/  @!P0 IMAD R21, R8, R26, R3 ;  /* 0x0000001a08158224 */ /* 0x000fe200078e0203 */
[C---:B------:R-:W-:Y:S01]  /*08d0*/  @!P0 IADD3 R8, PT, PT, R15.reuse, 0x5, RZ ;  /* 0x000000050f088810 */ /* 0x040fe20007ffe0ff */
[----:B------:R0:W5:Y:S01]  /*08e0*/  @!P0 LDG.E R17, desc[UR6][R16.64] ;  /* 0x0000000610118981 */ /* 0x000162000c1e1900 */
[----:B------:R-:W-:Y:S01]  /*08f0*/  @!P0 IADD3 R20, PT, PT, R15, 0x6, RZ ;  /* 0x000000060f148810 */ /* 0x000fe20007ffe0ff */
[----:B-1----:R-:W-:Y:S01]  /*0900*/  @!P0 IMAD.WIDE.U32 R10, R21, 0x4, R10 ;  /* 0x00000004150a8825 */ /* 0x002fe200078e000a */
[----:B------:R-:W-:-:S03]  /*0910*/  @!P0 IADD3 R22, PT, PT, R15, 0x7, RZ ;  /* 0x000000070f168810 */ /* 0x000fc60007ffe0ff */
[-CC-:B------:R-:W-:Y:S02]  /*0920*/  @!P0 IMAD R21, R14, R26.reuse, R3.reuse ;  /* 0x0000001a0e158224 */ /* 0x180fe400078e0203 */
[-CC-:B------:R-:W-:Y:S01]  /*0930*/  @!P0 IMAD R23, R8, R26.reuse, R3.reuse ;  /* 0x0000001a08178224 */ /* 0x180fe200078e0203 */
[----:B------:R1:W5:Y:S01]  /*0940*/  @!P0 LDG.E R11, desc[UR6][R10.64] ;  /* 0x000000060a0b8981 */ /* 0x000362000c1e1900 */
[-CC-:B------:R-:W-:Y:S02]  /*0950*/  @!P0 IMAD R25, R20, R26.reuse, R3.reuse ;  /* 0x0000001a14198224 */ /* 0x180fe400078e0203 */
[----:B------:R-:W-:Y:S02]  /*0960*/  @!P0 IMAD R27, R22, R26, R3 ;  /* 0x0000001a161b8224 */ /* 0x000fe400078e0203 */
[----:B--2---:R-:W-:-:S04]  /*0970*/  @!P0 IMAD.WIDE.U32 R12, R21, 0x4, R12 ;  /* 0x00000004150c8825 */ /* 0x004fc800078e000c */
[----:B---3--:R-:W-:Y:S02]  /*0980*/  @!P0 IMAD.WIDE.U32 R18, R23, 0x4, R18 ;  /* 0x0000000417128825 */ /* 0x008fe400078e0012 */
[----:B------:R1:W5:Y:S02]  /*0990*/  @!P0 LDG.E R13, desc[UR6][R12.64] ;  /* 0x000000060c0d8981 */ /* 0x000364000c1e1900 */
[----:B0-----:R-:W-:Y:S02]  /*09a0*/  @!P0 IMAD.WIDE.U32 R6, R25, 0x4, R6 ;  /* 0x0000000419068825 */ /* 0x001fe400078e0006 */
[----:B------:R1:W5:Y:S02]  /*09b0*/  @!P0 LDG.E R23, desc[UR6][R18.64] ;  /* 0x0000000612178981 */ /* 0x000364000c1e1900 */
[----:B----4-:R-:W-:Y:S02]  /*09c0*/  @!P0 IMAD.WIDE.U32 R4, R27, 0x4, R4 ;  /* 0x000000041b048825 */ /* 0x010fe400078e0004 */
[----:B------:R1:W5:Y:S04]  /*09d0*/  @!P0 LDG.E R25, desc[UR6][R6.64] ;  /* 0x0000000606198981 */ /* 0x000368000c1e1900 */
[----:B------:R1:W5:Y:S01]  /*09e0*/  @!P0 LDG.E R27, desc[UR6][R4.64] ;  /* 0x00000006041b8981 */ /* 0x000362000c1e1900 */
[----:B------:R-:W-:Y:S04]  /*09f0*/  BSSY.RECONVERGENT B0, `(.L_x_4) ;  /* 0x000000d000007945 */ /* 0x000fe80003800200 */
[----:B------:R-:W-:Y:S05]  /*0a00*/  @P0 BRA `(.L_x_5) ;  /* 0x00000000002c0947 */ /* 0x000fea0003800000 */
[----:B-1----:R-:W0:Y:S01]  /*0a10*/  LDC.64 R6, c[0x0][0x380] ;  /* 0x0000e000ff067b82 */ /* 0x002e220000000a00 */
[CC--:B------:R-:W-:Y:S02]  /*0a20*/  IMAD R8, R15.reuse, R26.reuse, R26 ;  /* 0x0000001a0f087224 */ /* 0x0c0fe400078e021a */
[----:B------:R-:W-:-:S03]  /*0a30*/  IMAD R19, R15, R26, R3 ;  /* 0x0000001a0f137224 */ /* 0x000fc600078e0203 */
[----:B------:R-:W-:Y:S02]  /*0a40*/  IADD3 R21, PT, PT, R3, R8, RZ ;  /* 0x0000000803157210 */ /* 0x000fe40007ffe0ff */
[----:B------:R-:W1:Y:S01]  /*0a50*/  LDC.64 R4, c[0x0][0x380] ;  /* 0x0000e000ff047b82 */ /* 0x000e620000000a00 */
[----:B0-----:R-:W-:-:S06]  /*0a60*/  IMAD.WIDE.U32 R6, R19, 0x4, R6 ;  /* 0x0000000413067825 */ /* 0x001fcc00078e0006 */
[----:B------:R-:W2:Y:S01]  /*0a70*/  LDG.E R7, desc[UR6][R6.64] ;  /* 0x0000000606077981 */ /* 0x000ea2000c1e1900 */
[----:B-1----:R-:W-:-:S06]  /*0a80*/  IMAD.WIDE.U32 R4, R21, 0x4, R4 ;  /* 0x0000000415047825 */ /* 0x002fcc00078e0004 */
[----:B------:R-:W3:Y:S01]  /*0a90*/  LDG.E R5, desc[UR6][R4.64] ;  /* 0x0000000604057981 */ /* 0x000ee2000c1e1900 */
[----:B--2---:R-:W-:-:S04]  /*0aa0*/  FADD R0, R0, R7 ;  /* 0x0000000700007221 */ /* 0x004fc80000000000 */
[----:B---3--:R-:W-:-:S07]  /*0ab0*/  FADD R0, R0, R5 ;  /* 0x0000000500007221 */ /* 0x008fce0000000000 */
.L_x_5:
[----:B------:R-:W-:Y:S05]  /*0ac0*/  BSYNC.RECONVERGENT B0 ;  /* 0x0000000000007941 */ /* 0x000fea0003800200 */
.L_x_4:
[----:B-----5:R-:W-:Y:S01]  /*0ad0*/  @!P0 FADD R0, R0, R17 ;  /* 0x0000001100008221 */ /* 0x020fe20000000000 */
[----:B------:R-:W-:-:S03]  /*0ae0*/  IADD3 R15, PT, PT, R15, 0x8, RZ ;  /* 0x000000080f0f7810 */ /* 0x000fc60007ffe0ff */
[----:B------:R-:W-:-:S04]  /*0af0*/  @!P0 FADD R0, R0, R11 ;  /* 0x0000000b00008221 */ /* 0x000fc80000000000 */
[----:B------:R-:W-:-:S04]  /*0b00*/  @!P0 FADD R0, R0, R13 ;  /* 0x0000000d00008221 */ /* 0x000fc80000000000 */
[----:B------:R-:W-:-:S04]  /*0b10*/  @!P0 FADD R0, R0, R23 ;  /* 0x0000001700008221 */ /* 0x000fc80000000000 */
[----:B------:R-:W-:-:S04]  /*0b20*/  @!P0 FADD R0, R0, R25 ;  /* 0x0000001900008221 */ /* 0x000fc80000000000 */
[----:B------:R-:W-:-:S07]  /*0b30*/  @!P0 FADD R0, R0, R27 ;  /* 0x0000001b00008221 */ /* 0x000fce0000000000 */
.L_x_3:
[----:B------:R-:W-:-:S13]  /*0b40*/  ISETP.NE.AND P0, PT, R2, RZ, PT ;  /* 0x000000ff0200720c */ /* 0x000fda0003f05270 */
[----:B------:R-:W-:Y:S05]  /*0b50*/  @!P0 BRA `(.L_x_0) ;  /* 0x0000000000b88947 */ /* 0x000fea0003800000 */
[----:B------:R-:W-:Y:S02]  /*0b60*/  ISETP.GE.U32.AND P0, PT, R2, 0x4, PT ;  /* 0x000000040200780c */ /* 0x000fe40003f06070 */
[----:B------:R-:W-:-:S11]  /*0b70*/  LOP3.LUT R2, R26, 0x3, RZ, 0xc0, !PT ;  /* 0x000000031a027812 */ /* 0x000fd600078ec0ff */
[----:B------:R-:W-:Y:S05]  /*0b80*/  @!P0 BRA `(.L_x_6) ;  /* 0x0000000000708947 */ /* 0x000fea0003800000 */
[----:B------:R-:W-:-:S13]  /*0b90*/  ISETP.GE.U32.AND P0, PT, R3, R26, PT ;  /* 0x0000001a0300720c */ /* 0x000fda0003f06070 */
[----:B-1----:R-:W0:Y:S01]  /*0ba0*/  @!P0 LDC.64 R4, c[0x0][0x380] ;  /* 0x0000e000ff048b82 */ /* 0x002e220000000a00 */
[C---:B------:R-:W-:Y:S02]  /*0bb0*/  @!P0 IADD3 R8, PT, PT, R15.reuse, 0x2, RZ ;  /* 0x000000020f088810 */ /* 0x040fe40007ffe0ff */
[----:B------:R-:W-:-:S03]  /*0bc0*/  @!P0 IADD3 R10, PT, PT, R15, 0x3, RZ ;  /* 0x000000030f0a8810 */ /* 0x000fc60007ffe0ff */
[-CC-:B------:R-:W-:Y:S02]  /*0bd0*/  @!P0 IMAD R11, R8, R26.reuse, R3.reuse ;  /* 0x0000001a080b8224 */ /* 0x180fe400078e0203 */
[----:B------:R-:W1:Y:S01]  /*0be0*/  @!P0 LDC.64 R6, c[0x0][0x380] ;  /* 0x0000e000ff068b82 */ /* 0x000e620000000a00 */
[----:B------:R-:W-:Y:S02]  /*0bf0*/  @!P0 IMAD R13, R10, R26, R3 ;  /* 0x0000001a0a0d8224 */ /* 0x000fe400078e0203 */
[----:B0-----:R-:W-:-:S05]  /*0c00*/  @!P0 IMAD.WIDE.U32 R4, R11, 0x4, R4 ;  /* 0x000000040b048825 */ /* 0x001fca00078e0004 */
[----:B------:R0:W5:Y:S01]  /*0c10*/  @!P0 LDG.E R17, desc[UR6][R4.64] ;  /* 0x0000000604118981 */ /* 0x000162000c1e1900 */
[----:B-1----:R-:W-:-:S05]  /*0c20*/  @!P0 IMAD.WIDE.U32 R6, R13, 0x4, R6 ;  /* 0x000000040d068825 */ /* 0x002fca00078e0006 */
[----:B------:R0:W5:Y:S01]  /*0c30*/  @!P0 LDG.E R19, desc[UR6][R6.64] ;  /* 0x0000000606138981 */ /* 0x000162000c1e1900 */
[----:B------:R-:W-:Y:S04]  /*0c40*/  BSSY.RECONVERGENT B0, `(.L_x_7) ;  /* 0x000000d000007945 */ /* 0x000fe80003800200 */
[----:B------:R-:W-:Y:S05]  /*0c50*/  @P0 BRA `(.L_x_8) ;  /* 0x00000000002c0947 */ /* 0x000fea0003800000 */
[----:B0-----:R-:W0:Y:S01]  /*0c60*/  LDC.64 R4, c[0x0][0x380] ;  /* 0x0000e000ff047b82 */ /* 0x001e220000000a00 */
        /* <DEDUP_REMOVED lines=10> */
.L_x_8:
[----:B------:R-:W-:Y:S05]  /*0d10*/  BSYNC.RECONVERGENT B0 ;  /* 0x0000000000007941 */ /* 0x000fea0003800200 */
.L_x_7:
[----:B-----5:R-:W-:Y:S01]  /*0d20*/  @!P0 FADD R0, R0, R17 ;  /* 0x0000001100008221 */ /* 0x020fe20000000000 */
[----:B------:R-:W-:-:S03]  /*0d30*/  IADD3 R15, PT, PT, R15, 0x4, RZ ;  /* 0x000000040f0f7810 */ /* 0x000fc60007ffe0ff */
[----:B------:R-:W-:-:S07]  /*0d40*/  @!P0 FADD R0, R0, R19 ;  /* 0x0000001300008221 */ /* 0x000fce0000000000 */
.L_x_6:
[----:B------:R-:W-:-:S13]  /*0d50*/  ISETP.NE.AND P0, PT, R2, RZ, PT ;  /* 0x000000ff0200720c */ /* 0x000fda0003f05270 */
[----:B------:R-:W-:Y:S05]  /*0d60*/  @!P0 BRA `(.L_x_0) ;  /* 0x0000000000348947 */ /* 0x000fea0003800000 */
[----:B01----:R-:W0:Y:S01]  /*0d70*/  LDC R5, c[0x0][0x390] ;  /* 0x0000e400ff057b82 */ /* 0x003e220000000800 */
[-C--:B------:R-:W-:Y:S01]  /*0d80*/  ISETP.GE.U32.AND P1, PT, R3, R26.reuse, PT ;  /* 0x0000001a0300720c */ /* 0x080fe20003f26070 */
[----:B------:R-:W-:Y:S01]  /*0d90*/  IMAD R15, R15, R26, R3 ;  /* 0x0000001a0f0f7224 */ /* 0x000fe200078e0203 */
[----:B------:R-:W-:-:S11]  /*0da0*/  IADD3 R4, PT, PT, -R2, RZ, RZ ;  /* 0x000000ff02047210 */ /* 0x000fd60007ffe1ff */
.L_x_9:
[----:B------:R-:W1:Y:S02]  /*0db0*/  @!P1 LDC.64 R2, c[0x0][0x380] ;  /* 0x0000e000ff029b82 */ /* 0x000e640000000a00 */
[----:B-1----:R-:W-:-:S06]  /*0dc0*/  @!P1 IMAD.WIDE.U32 R2, R15, 0x4, R2 ;  /* 0x000000040f029825 */ /* 0x002fcc00078e0002 */
[----:B------:R-:W2:Y:S01]  /*0dd0*/  @!P1 LDG.E R3, desc[UR6][R2.64] ;  /* 0x0000000602039981 */ /* 0x000ea2000c1e1900 */
[----:B------:R-:W-:Y:S02]  /*0de0*/  IADD3 R4, PT, PT, R4, 0x1, RZ ;  /* 0x0000000104047810 */ /* 0x000fe40007ffe0ff */
[----:B0-----:R-:W-:Y:S02]  /*0df0*/  MOV R26, R5 ;  /* 0x00000005001a7202 */ /* 0x001fe40000000f00 */
[----:B------:R-:W-:Y:S02]  /*0e00*/  ISETP.NE.AND P0, PT, R4, RZ, PT ;  /* 0x000000ff0400720c */ /* 0x000fe40003f05270 */
[----:B------:R-:W-:Y:S01]  /*0e10*/  IADD3 R15, PT, PT, R15, R26, RZ ;  /* 0x0000001a0f0f7210 */ /* 0x000fe20007ffe0ff */
[----:B--2---:R-:W-:-:S10]  /*0e20*/  @!P1 FADD R0, R0, R3 ;  /* 0x0000000300009221 */ /* 0x004fd40000000000 */
[----:B------:R-:W-:Y:S05]  /*0e30*/  @P0 BRA `(.L_x_9) ;  /* 0xfffffffc00dc0947 */ /* 0x000fea000383ffff */
.L_x_0:
[----:B01----:R-:W-:Y:S01]  /*0e40*/  I2FP.F32.S32 R5, R26 ;  /* 0x0000001a00057245 */ /* 0x003fe20000201400 */
[----:B------:R-:W-:Y:S01]  /*0e50*/  BSSY.RECONVERGENT B2, `(.L_x_10) ;  /* 0x000000e000027945 */ /* 0x000fe20003800200 */
[----:B------:R-:W-:Y:S02]  /*0e60*/  ISETP.GE.AND P2, PT, R26, 0x1, PT ;  /* 0x000000011a00780c */ /* 0x000fe40003f46270 */
[----:B------:R-:W0:Y:S08]  /*0e70*/  MUFU.RCP R2, R5 ;  /* 0x0000000500027308 */ /* 0x000e300000001000 */
[----:B------:R-:W1:Y:S01]  /*0e80*/  FCHK P0, R0, R5 ;  /* 0x0000000500007302 */ /* 0x000e620000000000 */
[----:B0-----:R-:W-:-:S04]  /*0e90*/  FFMA R3, -R5, R2, 1 ;  /* 0x3f80000005037423 */ /* 0x001fc80000000102 */
[----:B------:R-:W-:-:S04]  /*0ea0*/  FFMA R3, R2, R3, R2 ;  /* 0x0000000302037223 */ /* 0x000fc80000000002 */
[----:B------:R-:W-:-:S04]  /*0eb0*/  FFMA R4, R3, R0, RZ ;  /* 0x0000000003047223 */ /* 0x000fc800000000ff */
[----:B------:R-:W-:-:S04]  /*0ec0*/  FFMA R7, -R5, R4, R0 ;  /* 0x0000000405077223 */ /* 0x000fc80000000100 */
[----:B------:R-:W-:Y:S01]  /*0ed0*/  FFMA R4, R3, R7, R4 ;  /* 0x0000000703047223 */ /* 0x000fe20000000004 */
[----:B-1----:R-:W-:Y:S06]  /*0ee0*/  @!P0 BRA `(.L_x_11) ;  /* 0x0000000000108947 */ /* 0x002fec0003800000 */
[----:B------:R-:W-:Y:S02]  /*0ef0*/  MOV R3, R5 ;  /* 0x0000000500037202 */ /* 0x000fe40000000f00 */
[----:B------:R-:W-:-:S07]  /*0f00*/  MOV R2, 0xf20 ;  /* 0x00000f2000027802 */ /* 0x000fce0000000f00 */
[----:B------:R-:W-:Y:S05]  /*0f10*/  CALL.REL.NOINC `($__internal_0_$__cuda_sm3x_div_rn_noftz_f32_slowpath) ;  /* 0x00000030002c7944 */ /* 0x000fea0003c00000 */
[----:B------:R-:W-:-:S07]  /*0f20*/  MOV R4, R0 ;  /* 0x0000000000047202 */ /* 0x000fce0000000f00 */
.L_x_11:
[----:B------:R-:W-:Y:S05]  /*0f30*/  BSYNC.RECONVERGENT B2 ;  /* 0x0000000000027941 */ /* 0x000fea0003800200 */
.L_x_10:
[----:B------:R-:W-:Y:S01]  /*0f40*/  HFMA2 R0, -RZ, RZ, 0, 0 ;  /* 0x00000000ff007431 */ /* 0x000fe200000001ff */
[----:B------:R-:W-:Y:S06]  /*0f50*/  @!P2 BRA `(.L_x_12) ;  /* 0x00000010001ca947 */ /* 0x000fec0003800000 */
[----:B------:R-:W0:Y:S01]  /*0f60*/  LDCU UR4, c[0x0][0x390] ;  /* 0x00007200ff0477ac */ /* 0x000e220008000800 */
[----:B------:R-:W-:Y:S02]  /*0f70*/  MOV R6, RZ ;  /* 0x000000ff00067202 */ /* 0x000fe40000000f00 */
[----:B------:R-:W-:Y:S02]  /*0f80*/  MOV R0, RZ ;  /* 0x000000ff00007202 */ /* 0x000fe40000000f00 */
[----:B0-----:R-:W-:Y:S01]  /*0f90*/  MOV R10, UR4 ;  /* 0x00000004000a7c02 */ /* 0x001fe20008000f00 */
[----:B------:R-:W-:-:S03]  /*0fa0*/  UIMAD UR4, UR5, UR8, URZ ;  /* 0x00000008050472a4 */ /* 0x000fc6000f8e02ff */
[----:B------:R-:W-:-:S03]  /*0fb0*/  ISETP.NE.AND P0, PT, R10, 0x1, PT ;  /* 0x000000010a00780c */ /* 0x000fc60003f05270 */
[----:B------:R-:W-:-:S10]  /*0fc0*/  IADD3 R7, PT, PT, R9, UR4, RZ ;  /* 0x0000000409077c10 */ /* 0x000fd4000fffe0ff */
[----:B------:R-:W-:Y:S05]  /*0fd0*/  @!P0 BRA `(.L_x_13) ;  /* 0x0000000800ac8947 */ /* 0x000fea0003800000 */
[----:B------:R-:W0:Y:S01]  /*0fe0*/  LDC R8, c[0x0][0x390] ;  /* 0x0000e400ff087b82 */ /* 0x000e220000000800 */
[C---:B------:R-:W-:Y:S02]  /*0ff0*/  LOP3.LUT R6, R10.reuse, 0x7ffffffe, RZ, 0xc0, !PT ;  /* 0x7ffffffe0a067812 */ /* 0x040fe400078ec0ff */
[----:B------:R-:W-:Y:S02]  /*1000*/  ISETP.GE.AND P0, PT, R7, R10, PT ;  /* 0x0000000a0700720c */ /* 0x000fe40003f06270 */
[----:B------:R-:W-:Y:S02]  /*1010*/  IADD3 R11, PT, PT, R10, UR4, R9 ;  /* 0x000000040a0b7c10 */ /* 0x000fe4000fffe009 */
[----:B------:R-:W-:Y:S01]  /*1020*/  MOV R0, RZ ;  /* 0x000000ff00007202 */ /* 0x000fe20000000f00 */
[----:B------:R-:W1:Y:S01]  /*1030*/  LDC.64 R2, c[0x0][0x380] ;  /* 0x0000e000ff027b82 */ /* 0x000e620000000a00 */
[----:B------:R-:W-:Y:S02]  /*1040*/  MOV R13, R7 ;  /* 0x00000007000d7202 */ /* 0x000fe40000000f00 */
[----:B------:R-:W-:-:S07]  /*1050*/  IADD3 R18, PT, PT, -R6, RZ, RZ ;  /* 0x000000ff06127210 */ /* 0x000fce0007ffe1ff */
.L_x_23:
[----:B------:R-:W-:Y:S01]  /*1060*/  IADD3 R18, PT, PT, R18, 0x2, RZ ;  /* 0x0000000212127810 */ /* 0x000fe20007ffe0ff */
[----:B------:R-:W-:Y:S03]  /*1070*/  BSSY.RECONVERGENT B0, `(.L_x_14) ;  /* 0x000004d000007945 */ /* 0x000fe60003800200 */
[----:B------:R-:W-:Y:S01]  /*1080*/  ISETP.NE.AND P1, PT, R18, RZ, PT ;  /* 0x000000ff1200720c */ /* 0x000fe20003f25270 */
[----:B------:R-:W-:-:S12]  /*1090*/  @P0 BRA `(.L_x_15) ;  /* 0x0000000400280947 */ /* 0x000fd80003800000 */
[----:B-1----:R-:W-:-:S06]  /*10a0*/  IMAD.WIDE.U32 R14, R13, 0x4, R2 ;  /* 0x000000040d0e7825 */ /* 0x002fcc00078e0002 */
[----:B------:R-:W2:Y:S01]  /*10b0*/  LDG.E R15, desc[UR6][R14.64] ;  /* 0x000000060e0f7981 */ /* 0x000ea2000c1e1900 */
[----:B------:R-:W-:Y:S01]  /*10c0*/  BSSY.RECONVERGENT B1, `(.L_x_16) ;  /* 0x0000046000017945 */ /* 0x000fe20003800200 */
[----:B------:R-:W-:Y:S02]  /*10d0*/  HFMA2 R17, -RZ, RZ, 1.875, 0 ;  /* 0x3f800000ff117431 */ /* 0x000fe400000001ff */
[----:B--2---:R-:W-:-:S05]  /*10e0*/  FADD R10, R15, -R4 ;  /* 0x800000040f0a7221 */ /* 0x004fca0000000000 */
[----:B------:R-:W-:-:S13]  /*10f0*/  FSETP.NEU.AND P0, PT, R10, 1, PT ;  /* 0x3f8000000a00780b */ /* 0x000fda0003f0d000 */
[----:B------:R-:W-:Y:S05]  /*1100*/  @!P0 BRA `(.L_x_17) ;  /* 0x0000000400048947 */ /* 0x000fea0003800000 */
[----:B------:R-:W-:-:S13]  /*1110*/  FSETP.NAN.AND P0, PT, |R10|, |R10|, PT ;  /* 0x4000000a0a00720b */ /* 0x000fda0003f08200 */
[----:B------:R-:W-:Y:S01]  /*1120*/  @P0 FADD R17, R10, 2 ;  /* 0x400000000a110421 */ /* 0x000fe20000000000 */
[----:B------:R-:W-:Y:S06]  /*1130*/  @P0 BRA `(.L_x_17) ;  /* 0x0000000000f80947 */ /* 0x000fec0003800000 */
[C---:B------:R-:W-:Y:S01]  /*1140*/  FMUL R15, |R10|.reuse, 16777216 ;  /* 0x4b8000000a0f7820 */ /* 0x040fe20000400200 */
[C---:B------:R-:W-:Y:S02]  /*1150*/  FSETP.GEU.AND P0, PT, |R10|.reuse, 1.175494350822287508e-38, PT ;  /* 0x008000000a00780b */ /* 0x040fe40003f0e200 */
[----:B------:R-:W-:Y:S02]  /*1160*/  MOV R21, 0x3a2c32e4 ;  /* 0x3a2c32e400157802 */ /* 0x000fe40000000f00 */
[----:B------:R-:W-:Y:S02]  /*1170*/  FSEL R15, R15, |R10|, !P0 ;  /* 0x4000000a0f0f7208 */ /* 0x000fe40004000000 */
[----:B------:R-:W-:Y:S02]  /*1180*/  FSEL R17, RZ, -24, P0 ;  /* 0xc1c00000ff117808 */ /* 0x000fe40000000000 */
[----:B------:R-:W-:Y:S02]  /*1190*/  IADD3 R12, PT, PT, R15, -0x3f3504f3, RZ ;  /* 0xc0cafb0d0f0c7810 */ /* 0x000fe40007ffe0ff */
[----:B------:R-:W-:-:S02]  /*11a0*/  FSETP.NEU.AND P0, PT, |R10|, +INF , PT ;  /* 0x7f8000000a00780b */ /* 0x000fc40003f0d200 */
[----:B------:R-:W-:Y:S02]  /*11b0*/  LOP3.LUT R12, R12, 0xff800000, RZ, 0xc0, !PT ;  /* 0xff8000000c0c7812 */ /* 0x000fe400078ec0ff */
[----:B------:R-:W-:Y:S02]  /*11c0*/  FSETP.NEU.AND P0, PT, R10, RZ, P0 ;  /* 0x000000ff0a00720b */ /* 0x000fe4000070d000 */
[----:B------:R-:W-:-:S05]  /*11d0*/  IADD3 R14, PT, PT, R15, -R12, RZ ;  /* 0x8000000c0f0e7210 */ /* 0x000fca0007ffe0ff */
[C---:B------:R-:W-:Y:S01]  /*11e0*/  FADD R15, R14.reuse, 1 ;  /* 0x3f8000000e0f7421 */ /* 0x040fe20000000000 */
[----:B------:R-:W-:Y:S01]  /*11f0*/  FADD R19, R14, -1 ;  /* 0xbf8000000e137421 */ /* 0x000fe20000000000 */
[----:B------:R-:W-:-:S03]  /*1200*/  I2FP.F32.S32 R14, R12 ;  /* 0x0000000c000e7245 */ /* 0x000fc60000201400 */
[----:B------:R-:W-:Y:S01]  /*1210*/  FADD R16, R19, R19 ;  /* 0x0000001313107221 */ /* 0x000fe20000000000 */
[----:B------:R-:W1:Y:S01]  /*1220*/  MUFU.RCP R15, R15 ;  /* 0x0000000f000f7308 */ /* 0x000e620000001000 */
[----:B------:R-:W-:Y:S01]  /*1230*/  FFMA R17, R14, 1.1920928955078125e-07, R17 ;  /* 0x340000000e117823 */ /* 0x000fe20000000011 */
[----:B------:R-:W-:Y:S01]  /*1240*/  @!P0 FADD R10, R10, R10 ;  /* 0x0000000a0a0a8221 */ /* 0x000fe20000000000 */
[----:B-1----:R-:W-:-:S04]  /*1250*/  FMUL R12, R15, R16 ;  /* 0x000000100f0c7220 */ /* 0x002fc80000400000 */
[----:B------:R-:W-:Y:S01]  /*1260*/  FADD R20, R19, -R12 ;  /* 0x8000000c13147221 */ /* 0x000fe20000000000 */
[CC--:B------:R-:W-:Y:S01]  /*1270*/  FMUL R16, R12.reuse, R12.reuse ;  /* 0x0000000c0c107220 */ /* 0x0c0fe20000400000 */
[----:B------:R-:W-:Y:S02]  /*1280*/  FFMA R14, R12, 1.4426950216293334961, R17 ;  /* 0x3fb8aa3b0c0e7823 */ /* 0x000fe40000000011 */
[----:B------:R-:W-:Y:S01]  /*1290*/  FADD R20, R20, R20 ;  /* 0x0000001414147221 */ /* 0x000fe20000000000 */
[C---:B------:R-:W-:Y:S01]  /*12a0*/  FFMA R21, R16.reuse, R21, 0.0032181653659790754318 ;  /* 0x3b52e7db10157423 */ /* 0x040fe20000000015 */
[----:B------:R-:W-:Y:S02]  /*12b0*/  FADD R17, R17, -R14 ;  /* 0x8000000e11117221 */ /* 0x000fe40000000000 */
[----:B------:R-:W-:Y:S01]  /*12c0*/  FFMA R20, R19, -R12, R20 ;  /* 0x8000000c13147223 */ /* 0x000fe20000000014 */
[----:B------:R-:W-:Y:S01]  /*12d0*/  FFMA R21, R16, R21, 0.018033718690276145935 ;  /* 0x3c93bb7310157423 */ /* 0x000fe20000000015 */
[----:B------:R-:W-:Y:S01]  /*12e0*/  FFMA R17, R12, 1.4426950216293334961, R17 ;  /* 0x3fb8aa3b0c117823 */ /* 0x000fe20000000011 */
[----:B------:R-:W-:-:S02]  /*12f0*/  HFMA2 R19, -RZ, RZ, 0.64013671875, -15.109375 ;  /* 0x391fcb8eff137431 */ /* 0x000fc400000001ff */
[----:B------:R-:W-:Y:S01]  /*1300*/  FMUL R20, R15, R20 ;  /* 0x000000140f147220 */ /* 0x000fe20000400000 */
[----:B------:R-:W-:-:S03]  /*1310*/  FFMA R21, R16, R21, 0.12022458761930465698 ;  /* 0x3df6384f10157423 */ /* 0x000fc60000000015 */
[----:B------:R-:W-:Y:S01]  /*1320*/  FFMA R17, R20, 1.4426950216293334961, R17 ;  /* 0x3fb8aa3b14117823 */ /* 0x000fe20000000011 */
[----:B------:R-:W-:-:S03]  /*1330*/  FMUL R21, R16, R21 ;  /* 0x0000001510157220 */ /* 0x000fc60000400000 */
[----:B------:R-:W-:Y:S01]  /*1340*/  FFMA R17, R12, 1.9251366722983220825e-08, R17 ;  /* 0x32a55e340c117823 */ /* 0x000fe20000000011 */
[----:B------:R-:W-:-:S04]  /*1350*/  FMUL R15, R21, 3 ;  /* 0x40400000150f7820 */ /* 0x000fc80000400000 */
[----:B------:R-:W-:-:S04]  /*1360*/  FFMA R20, R20, R15, R17 ;  /* 0x0000000f14147223 */ /* 0x000fc80000000011 */
[----:B------:R-:W-:-:S04]  /*1370*/  FFMA R21, R12, R21, R20 ;  /* 0x000000150c157223 */ /* 0x000fc80000000014 */
[----:B------:R-:W-:-:S04]  /*1380*/  FADD R15, R14, R21 ;  /* 0x000000150e0f7221 */ /* 0x000fc80000000000 */
[----:B------:R-:W-:Y:S01]  /*1390*/  FMUL R12, R15, 2 ;  /* 0x400000000f0c7820 */ /* 0x000fe20000400000 */
[----:B------:R-:W-:-:S03]  /*13a0*/  FADD R14, -R14, R15 ;  /* 0x0000000f0e0e7221 */ /* 0x000fc60000000100 */
[----:B------:R-:W1:Y:S01]  /*13b0*/  FRND R17, R12 ;  /* 0x0000000c00117307 */ /* 0x000e620000201000 */
[----:B------:R-:W-:Y:S01]  /*13c0*/  FADD R14, R21, -R14 ;  /* 0x8000000e150e7221 */ /* 0x000fe20000000000 */
[----:B------:R-:W-:Y:S01]  /*13d0*/  FFMA R15, R15, 2, -R12 ;  /* 0x400000000f0f7823 */ /* 0x000fe2000000080c */
[----:B------:R-:W-:-:S03]  /*13e0*/  FSETP.GT.AND P3, PT, |R12|, 152, PT ;  /* 0x431800000c00780b */ /* 0x000fc60003f64200 */
[----:B------:R-:W-:Y:S02]  /*13f0*/  FFMA R15, R14, 2, R15 ;  /* 0x400000000e0f7823 */ /* 0x000fe4000000000f */
[----:B------:R-:W2:Y:S01]  /*1400*/  F2I.NTZ R16, R12 ;  /* 0x0000000c00107305 */ /* 0x000ea20000203100 */
[----:B-1----:R-:W-:Y:S01]  /*1410*/  FADD R14, R12, -R17 ;  /* 0x800000110c0e7221 */ /* 0x002fe20000000000 */
[----:B------:R-:W-:-:S03]  /*1420*/  FSETP.GT.AND P2, PT, R17, RZ, PT ;  /* 0x000000ff1100720b */ /* 0x000fc60003f44000 */
[----:B------:R-:W-:-:S04]  /*1430*/  FADD R14, R14, R15 ;  /* 0x0000000f0e0e7221 */ /* 0x000fc80000000000 */
[----:B------:R-:W-:-:S04]  /*1440*/  FFMA R15, R14, R19, 0.0013391353422775864601 ;  /* 0x3aaf85ed0e0f7423 */ /* 0x000fc80000000013 */
[----:B------:R-:W-:-:S04]  /*1450*/  FFMA R15, R14, R15, 0.0096188392490148544312 ;  /* 0x3c1d98560e0f7423 */ /* 0x000fc8000000000f */
[----:B------:R-:W-:-:S04]  /*1460*/  FFMA R15, R14, R15, 0.055503588169813156128 ;  /* 0x3d6357bb0e0f7423 */ /* 0x000fc8000000000f */
[----:B------:R-:W-:Y:S01]  /*1470*/  FFMA R17, R14, R15, 0.24022644758224487305 ;  /* 0x3e75fdec0e117423 */ /* 0x000fe2000000000f */
[----:B------:R-:W-:Y:S02]  /*1480*/  SEL R15, RZ, 0x83000000, P2 ;  /* 0x83000000ff0f7807 */ /* 0x000fe40001000000 */
[----:B------:R-:W-:Y:S01]  /*1490*/  FSETP.GEU.AND P2, PT, R12, RZ, PT ;  /* 0x000000ff0c00720b */ /* 0x000fe20003f4e000 */
[----:B------:R-:W-:Y:S01]  /*14a0*/  FFMA R17, R14, R17, 0.69314718246459960938 ;  /* 0x3f3172180e117423 */ /* 0x000fe20000000011 */
[----:B------:R-:W-:Y:S02]  /*14b0*/  IADD3 R19, PT, PT, R15, 0x7f000000, RZ ;  /* 0x7f0000000f137810 */ /* 0x000fe40007ffe0ff */
[----:B--2---:R-:W-:Y:S01]  /*14c0*/  LEA R16, R16, -R15, 0x17 ;  /* 0x8000000f10107211 */ /* 0x004fe200078eb8ff */
[----:B------:R-:W-:Y:S01]  /*14d0*/  FFMA R14, R14, R17, 1 ;  /* 0x3f8000000e0e7423 */ /* 0x000fe20000000011 */
[----:B------:R-:W-:-:S03]  /*14e0*/  FSEL R17, RZ, +INF , !P2 ;  /* 0x7f800000ff117808 */ /* 0x000fc60005000000 */
[----:B------:R-:W-:-:S04]  /*14f0*/  FMUL R19, R19, R14 ;  /* 0x0000000e13137220 */ /* 0x000fc80000400000 */
[----:B------:R-:W-:Y:S01]  /*1500*/  @!P3 FMUL R17, R16, R19 ;  /* 0x000000131011b220 */ /* 0x000fe20000400000 */
[----:B------:R-:W-:-:S07]  /*1510*/  @!P0 LOP3.LUT R17, R10, 0x7fffffff, RZ, 0xc0, !PT ;  /* 0x7fffffff0a118812 */ /* 0x000fce00078ec0ff */
.L_x_17:
[----:B------:R-:W-:Y:S05]  /*1520*/  BSYNC.RECONVERGENT B1 ;  /* 0x0000000000017941 */ /* 0x000fea0003800200 */
.L_x_16:
[----:B------:R-:W-:-:S07]  /*1530*/  FADD R0, R0, R17 ;  /* 0x0000001100007221 */ /* 0x000fce0000000000 */
.L_x_15:
[----:B------:R-:W-:Y:S05]  /*1540*/  BSYNC.RECONVERGENT B0 ;  /* 0x0000000000007941 */ /* 0x000fea0003800200 */
.L_x_14:
[----:B0-----:R-:W-:Y:S01]  /*1550*/  MOV R10, R8 ;  /* 0x00000008000a7202 */ /* 0x001fe20000000f00 */
[----:B------:R-:W-:Y:S03]  /*1560*/  BSSY.RECONVERGENT B0, `(.L_x_18) ;  /* 0x000004f000007945 */ /* 0x000fe60003800200 */
[----:B------:R-:W-:-:S13]  /*1570*/  ISETP.GE.AND P0, PT, R7, R10, PT ;  /* 0x0000000a0700720c */ /* 0x000fda0003f06270 */
[----:B------:R-:W-:Y:S05]  /*1580*/  @P0 BRA `(.L_x_19) ;  /* 0x0000000400300947 */ /* 0x000fea0003800000 */
        /* <DEDUP_REMOVED lines=8> */
[----:B------:R-:W-:Y:S05]  /*1610*/  @P2 BRA `(.L_x_22) ;  /* 0x0000000400002947 */ /* 0x000fea0003800000 */
[C---:B------:R-:W-:Y:S01]  /*1620*/  FMUL R15, |R12|.reuse, 16777216 ;  /* 0x4b8000000c0f7820 */ /* 0x040fe20000400200 */
[C---:B------:R-:W-:Y:S02]  /*1630*/  FSETP.GEU.AND P2, PT, |R12|.reuse, 1.175494350822287508e-38, PT ;  /* 0x008000000c00780b */ /* 0x040fe40003f4e200 */
[----:B------:R-:W-:Y:S02]  /*1640*/  MOV R22, 0x3a2c32e4 ;  /* 0x3a2c32e400167802 */ /* 0x000fe40000000f00 */
[----:B------:R-:W-:Y:S02]  /*1650*/  FSEL R15, R15, |R12|, !P2 ;  /* 0x4000000c0f0f7208 */ /* 0x000fe40005000000 */
[----:B------:R-:W-:Y:S02]  /*1660*/  FSEL R20, RZ, -24, P2 ;  /* 0xc1c00000ff147808 */ /* 0x000fe40001000000 */
[----:B------:R-:W-:Y:S02]  /*1670*/  IADD3 R14, PT, PT, R15, -0x3f3504f3, RZ ;  /* 0xc0cafb0d0f0e7810 */ /* 0x000fe40007ffe0ff */
[----:B------:R-:W-:-:S02]  /*1680*/  FSETP.NEU.AND P5, PT, R12, RZ, PT ;  /* 0x000000ff0c00720b */ /* 0x000fc40003fad000 */
[----:B------:R-:W-:-:S04]  /*1690*/  LOP3.LUT R16, R14, 0xff800000, RZ, 0xc0, !PT ;  /* 0xff8000000e107812 */ /* 0x000fc800078ec0ff */
[----:B------:R-:W-:-:S05]  /*16a0*/  IADD3 R15, PT, PT, R15, -R16, RZ ;  /* 0x800000100f0f7210 */ /* 0x000fca0007ffe0ff */
[C---:B------:R-:W-:Y:S01]  /*16b0*/  FADD R14, R15.reuse, 1 ;  /* 0x3f8000000f0e7421 */ /* 0x040fe20000000000 */
[----:B------:R-:W-:Y:S01]  /*16c0*/  FADD R21, R15, -1 ;  /* 0xbf8000000f157421 */ /* 0x000fe20000000000 */
[----:B------:R-:W-:-:S03]  /*16d0*/  I2FP.F32.S32 R15, R16 ;  /* 0x00000010000f7245 */ /* 0x000fc60000201400 */
[----:B------:R-:W-:Y:S01]  /*16e0*/  FADD R17, R21, R21 ;  /* 0x0000001515117221 */ /* 0x000fe20000000000 */
[----:B------:R-:W0:Y:S01]  /*16f0*/  MUFU.RCP R14, R14 ;  /* 0x0000000e000e7308 */ /* 0x000e220000001000 */
[----:B------:R-:W-:Y:S02]  /*1700*/  FFMA R19, R15, 1.1920928955078125e-07, R20 ;  /* 0x340000000f137823 */ /* 0x000fe40000000014 */
[----:B0-----:R-:W-:-:S04]  /*1710*/  FMUL R16, R14, R17 ;  /* 0x000000110e107220 */ /* 0x001fc80000400000 */
[----:B------:R-:W-:Y:S01]  /*1720*/  FADD R20, R21, -R16 ;  /* 0x8000001015147221 */ /* 0x000fe20000000000 */
[C---:B------:R-:W-:Y:S01]  /*1730*/  FMUL R17, R16.reuse, R16 ;  /* 0x0000001010117220 */ /* 0x040fe20000400000 */
[----:B------:R-:W-:Y:S02]  /*1740*/  FFMA R15, R16, 1.4426950216293334961, R19 ;  /* 0x3fb8aa3b100f7823 */ /* 0x000fe40000000013 */
[----:B------:R-:W-:Y:S01]  /*1750*/  FADD R20, R20, R20 ;  /* 0x0000001414147221 */ /* 0x000fe20000000000 */
[----:B------:R-:W-:Y:S01]  /*1760*/  FFMA R22, R17, R22, 0.0032181653659790754318 ;  /* 0x3b52e7db11167423 */ /* 0x000fe20000000016 */
[----:B------:R-:W-:Y:S02]  /*1770*/  FADD R19, R19, -R15 ;  /* 0x8000000f13137221 */ /* 0x000fe40000000000 */
[----:B------:R-:W-:Y:S01]  /*1780*/  FFMA R21, R21, -R16, R20 ;  /* 0x8000001015157223 */ /* 0x000fe20000000014 */
[----:B------:R-:W-:Y:S01]  /*1790*/  FFMA R22, R17, R22, 0.018033718690276145935 ;  /* 0x3c93bb7311167423 */ /* 0x000fe20000000016 */
[----:B------:R-:W-:-:S02]  /*17a0*/  FFMA R20, R16, 1.4426950216293334961, R19 ;  /* 0x3fb8aa3b10147823 */ /* 0x000fc40000000013 */
[----:B------:R-:W-:Y:S01]  /*17b0*/  FMUL R21, R14, R21 ;  /* 0x000000150e157220 */ /* 0x000fe20000400000 */
[----:B------:R-:W-:-:S03]  /*17c0*/  FFMA R22, R17, R22, 0.12022458761930465698 ;  /* 0x3df6384f11167423 */ /* 0x000fc60000000016 */
[----:B------:R-:W-:Y:S01]  /*17d0*/  FFMA R19, R21, 1.4426950216293334961, R20 ;  /* 0x3fb8aa3b15137823 */ /* 0x000fe20000000014 */
[----:B------:R-:W-:-:S03]  /*17e0*/  FMUL R17, R17, R22 ;  /* 0x0000001611117220 */ /* 0x000fc60000400000 */
[----:B------:R-:W-:Y:S01]  /*17f0*/  FFMA R20, R16, 1.9251366722983220825e-08, R19 ;  /* 0x32a55e3410147823 */ /* 0x000fe20000000013 */
[----:B------:R-:W-:-:S04]  /*1800*/  FMUL R14, R17, 3 ;  /* 0x40400000110e7820 */ /* 0x000fc80000400000 */
[----:B------:R-:W-:Y:S01]  /*1810*/  FFMA R14, R21, R14, R20 ;  /* 0x0000000e150e7223 */ /* 0x000fe20000000014 */
[----:B------:R-:W-:-:S03]  /*1820*/  HFMA2 R20, -RZ, RZ, 0.64013671875, -15.109375 ;  /* 0x391fcb8eff147431 */ /* 0x000fc600000001ff */
[----:B------:R-:W-:-:S04]  /*1830*/  FFMA R16, R16, R17, R14 ;  /* 0x0000001110107223 */ /* 0x000fc8000000000e */
[----:B------:R-:W-:-:S04]  /*1840*/  FADD R19, R15, R16 ;  /* 0x000000100f137221 */ /* 0x000fc80000000000 */
[----:B------:R-:W-:Y:S01]  /*1850*/  FMUL R14, R19, 2 ;  /* 0x40000000130e7820 */ /* 0x000fe20000400000 */
[----:B------:R-:W-:-:S03]  /*1860*/  FADD R15, -R15, R19 ;  /* 0x000000130f0f7221 */ /* 0x000fc60000000100 */
[----:B------:R-:W0:Y:S01]  /*1870*/  FRND R17, R14 ;  /* 0x0000000e00117307 */ /* 0x000e220000201000 */
[----:B------:R-:W-:Y:S01]  /*1880*/  FADD R16, R16, -R15 ;  /* 0x8000000f10107221 */ /* 0x000fe20000000000 */
[----:B------:R-:W-:Y:S01]  /*1890*/  FFMA R19, R19, 2, -R14 ;  /* 0x4000000013137823 */ /* 0x000fe2000000080e */
[C---:B------:R-:W-:Y:S02]  /*18a0*/  FSETP.GT.AND P3, PT, |R14|.reuse, 152, PT ;  /* 0x431800000e00780b */ /* 0x040fe40003f64200 */
[----:B------:R-:W-:Y:S01]  /*18b0*/  FSETP.GEU.AND P4, PT, R14, RZ, PT ;  /* 0x000000ff0e00720b */ /* 0x000fe20003f8e000 */
[----:B------:R-:W-:Y:S02]  /*18c0*/  FFMA R16, R16, 2, R19 ;  /* 0x4000000010107823 */ /* 0x000fe40000000013 */
[----:B------:R-:W1:Y:S01]  /*18d0*/  F2I.NTZ R19, R14 ;  /* 0x0000000e00137305 */ /* 0x000e620000203100 */
[----:B0-----:R-:W-:Y:S01]  /*18e0*/  FADD R15, R14, -R17 ;  /* 0x800000110e0f7221 */ /* 0x001fe20000000000 */
[----:B------:R-:W-:-:S02]  /*18f0*/  FSETP.GT.AND P2, PT, R17, RZ, PT ;  /* 0x000000ff1100720b */ /* 0x000fc40003f44000 */
[----:B------:R-:W-:Y:S01]  /*1900*/  FSEL R17, RZ, +INF , !P4 ;  /* 0x7f800000ff117808 */ /* 0x000fe20006000000 */
[----:B------:R-:W-:-:S04]  /*1910*/  FADD R15, R15, R16 ;  /* 0x000000100f0f7221 */ /* 0x000fc80000000000 */
[----:B------:R-:W-:-:S04]  /*1920*/  FFMA R16, R15, R20, 0.0013391353422775864601 ;  /* 0x3aaf85ed0f107423 */ /* 0x000fc80000000014 */
[----:B------:R-:W-:-:S04]  /*1930*/  FFMA R16, R15, R16, 0.0096188392490148544312 ;  /* 0x3c1d98560f107423 */ /* 0x000fc80000000010 */
[----:B------:R-:W-:-:S04]  /*1940*/  FFMA R16, R15, R16, 0.055503588169813156128 ;  /* 0x3d6357bb0f107423 */ /* 0x000fc80000000010 */
[C---:B------:R-:W-:Y:S01]  /*1950*/  FFMA R20, R15.reuse, R16, 0.24022644758224487305 ;  /* 0x3e75fdec0f147423 */ /* 0x040fe20000000010 */
[----:B------:R-:W-:Y:S02]  /*1960*/  SEL R16, RZ, 0x83000000, P2 ;  /* 0x83000000ff107807 */ /* 0x000fe40001000000 */
[----:B------:R-:W-:Y:S01]  /*1970*/  FSETP.NEU.AND P2, PT, |R12|, +INF , PT ;  /* 0x7f8000000c00780b */ /* 0x000fe20003f4d200 */
[----:B------:R-:W-:Y:S01]  /*1980*/  FFMA R20, R15, R20, 0.69314718246459960938 ;  /* 0x3f3172180f147423 */ /* 0x000fe20000000014 */
[----:B-1----:R-:W-:Y:S02]  /*1990*/  LEA R19, R19, -R16, 0x17 ;  /* 0x8000001013137211 */ /* 0x002fe400078eb8ff */
[----:B------:R-:W-:Y:S01]  /*19a0*/  IADD3 R16, PT, PT, R16, 0x7f000000, RZ ;  /* 0x7f00000010107810 */ /* 0x000fe20007ffe0ff */
[----:B------:R-:W-:-:S04]  /*19b0*/  FFMA R15, R15, R20, 1 ;  /* 0x3f8000000f0f7423 */ /* 0x000fc80000000014 */
[----:B------:R-:W-:-:S04]  /*19c0*/  FMUL R16, R16, R15 ;  /* 0x0000000f10107220 */ /* 0x000fc80000400000 */
[----:B------:R-:W-:Y:S01]  /*19d0*/  @!P3 FMUL R17, R19, R16 ;  /* 0x000000101311b220 */ /* 0x000fe20000400000 */
[----:B------:R-:W-:Y:S06]  /*19e0*/  @P2 BRA P5, `(.L_x_21) ;  /* 0x0000000000102947 */ /* 0x000fec0002800000 */
[----:B------:R-:W-:-:S05]  /*19f0*/  FADD R12, R12, R12 ;  /* 0x0000000c0c0c7221 */ /* 0x000fca0000000000 */
[----:B------:R-:W-:Y:S01]  /*1a00*/  LOP3.LUT R17, R12, 0x7fffffff, RZ, 0xc0, !PT ;  /* 0x7fffffff0c117812 */ /* 0x000fe200078ec0ff */
[----:B------:R-:W-:Y:S06]  /*1a10*/  BRA `(.L_x_21) ;  /* 0x0000000000047947 */ /* 0x000fec0003800000 */
.L_x_22:
[----:B------:R-:W-:-:S07]  /*1a20*/  FADD R17, R12, 2 ;  /* 0x400000000c117421 */ /* 0x000fce0000000000 */
.L_x_21:
[----:B------:R-:W-:Y:S05]  /*1a30*/  BSYNC.RECONVERGENT B1 ;  /* 0x0000000000017941 */ /* 0x000fea0003800200 */
.L_x_20:
[----:B------:R-:W-:-:S07]  /*1a40*/  FADD R0, R0, R17 ;  /* 0x0000001100007221 */ /* 0x000fce0000000000 */
.L_x_19:
[----:B------:R-:W-:Y:S05]  /*1a50*/  BSYNC.RECONVERGENT B0 ;  /* 0x0000000000007941 */ /* 0x000fea0003800200 */
.L_x_18:
[C---:B------:R-:W-:Y:S02]  /*1a60*/  LEA R11, R10.reuse, R11, 0x1 ;  /* 0x0000000b0a0b7211 */ /* 0x040fe400078e08ff */
[----:B------:R-:W-:Y:S01]  /*1a70*/  LEA R13, R10, R13, 0x1 ;  /* 0x0000000d0a0d7211 */ /* 0x000fe200078e08ff */
[----:B------:R-:W-:Y:S06]  /*1a80*/  @P1 BRA `(.L_x_23) ;  /* 0xfffffff400741947 */ /* 0x000fec000383ffff */
.L_x_13:
[----:B------:R-:W-:Y:S01]  /*1a90*/  ISETP.GE.AND P0, PT, R7, R10, PT ;  /* 0x0000000a0700720c */ /* 0x000fe20003f06270 */
[----:B------:R-:W-:Y:S01]  /*1aa0*/  BSSY.RECONVERGENT B0, `(.L_x_12) ;  /* 0x0000052000007945 */ /* 0x000fe20003800200 */
[----:B-1----:R-:W-:-:S04]  /*1ab0*/  LOP3.LUT R2, R10, 0x1, RZ, 0xc0, !PT ;  /* 0x000000010a027812 */ /* 0x002fc800078ec0ff */
[----:B------:R-:W-:-:S13]  /*1ac0*/  ISETP.NE.U32.OR P0, PT, R2, 0x1, P0 ;  /* 0x000000010200780c */ /* 0x000fda0000705470 */
[----:B------:R-:W-:Y:S05]  /*1ad0*/  @P0 BRA `(.L_x_24) ;  /* 0x0000000400380947 */ /* 0x000fea0003800000 */
[----:B------:R-:W0:Y:S01]  /*1ae0*/  LDC.64 R2, c[0x0][0x380] ;  /* 0x0000e000ff027b82 */ /* 0x000e220000000a00 */
[----:B------:R-:W-:-:S04]  /*1af0*/  IMAD R7, R6, R10, R7 ;  /* 0x0000000a06077224 */ /* 0x000fc800078e0207 */
[----:B0-----:R-:W-:-:S06]  /*1b00*/  IMAD.WIDE.U32 R6, R7, 0x4, R2 ;  /* 0x0000000407067825 */ /* 0x001fcc00078e0002 */
[----:B------:R-:W2:Y:S01]  /*1b10*/  LDG.E R7, desc[UR6][R6.64] ;  /* 0x0000000606077981 */ /* 0x000ea2000c1e1900 */
[----:B------:R-:W-:Y:S01]  /*1b20*/  BSSY.RECONVERGENT B1, `(.L_x_25) ;  /* 0x0000048000017945 */ /* 0x000fe20003800200 */
[----:B------:R-:W-:Y:S01]  /*1b30*/  MOV R3, 0x3f800000 ;  /* 0x3f80000000037802 */ /* 0x000fe20000000f00 */
[----:B--2---:R-:W-:-:S05]  /*1b40*/  FADD R2, R7, -R4 ;  /* 0x8000000407027221 */ /* 0x004fca0000000000 */
[----:B------:R-:W-:-:S13]  /*1b50*/  FSETP.NEU.AND P0, PT, R2, 1, PT ;  /* 0x3f8000000200780b */ /* 0x000fda0003f0d000 */
[----:B------:R-:W-:Y:S05]  /*1b60*/  @!P0 BRA `(.L_x_26) ;  /* 0x00000004000c8947 */ /* 0x000fea0003800000 */
[----:B------:R-:W-:-:S13]  /*1b70*/  FSETP.NAN.AND P0, PT, |R2|, |R2|, PT ;  /* 0x400000020200720b */ /* 0x000fda0003f08200 */
[----:B------:R-:W-:Y:S05]  /*1b80*/  @P0 BRA `(.L_x_27) ;  /* 0x0000000400000947 */ /* 0x000fea0003800000 */
[C---:B------:R-:W-:Y:S01]  /*1b90*/  FMUL R3, |R2|.reuse, 16777216 ;  /* 0x4b80000002037820 */ /* 0x040fe20000400200 */
[C---:B------:R-:W-:Y:S01]  /*1ba0*/  FSETP.GEU.AND P0, PT, |R2|.reuse, 1.175494350822287508e-38, PT ;  /* 0x008000000200780b */ /* 0x040fe20003f0e200 */
[----:B------:R-:W-:Y:S01]  /*1bb0*/  HFMA2 R13, -RZ, RZ, 0.771484375, 0.21533203125 ;  /* 0x3a2c32e4ff0d7431 */ /* 0x000fe200000001ff */
[----:B------:R-:W-:Y:S02]  /*1bc0*/  FSETP.NEU.AND P3, PT, R2, RZ, PT ;  /* 0x000000ff0200720b */ /* 0x000fe40003f6d000 */
[----:B------:R-:W-:-:S04]  /*1bd0*/  FSEL R3, R3, |R2|, !P0 ;  /* 0x4000000203037208 */ /* 0x000fc80004000000 */
[----:B------:R-:W-:-:S04]  /*1be0*/  IADD3 R6, PT, PT, R3, -0x3f3504f3, RZ ;  /* 0xc0cafb0d03067810 */ /* 0x000fc80007ffe0ff */
[----:B------:R-:W-:-:S04]  /*1bf0*/  LOP3.LUT R6, R6, 0xff800000, RZ, 0xc0, !PT ;  /* 0xff80000006067812 */ /* 0x000fc800078ec0ff */
[-C--:B------:R-:W-:Y:S02]  /*1c00*/  IADD3 R3, PT, PT, R3, -R6.reuse, RZ ;  /* 0x8000000603037210 */ /* 0x080fe40007ffe0ff */
[----:B------:R-:W-:-:S03]  /*1c10*/  I2FP.F32.S32 R6, R6 ;  /* 0x0000000600067245 */ /* 0x000fc60000201400 */
[C---:B------:R-:W-:Y:S01]  /*1c20*/  FADD R8, R3.reuse, 1 ;  /* 0x3f80000003087421 */ /* 0x040fe20000000000 */
[----:B------:R-:W-:Y:S01]  /*1c30*/  FADD R7, R3, -1 ;  /* 0xbf80000003077421 */ /* 0x000fe20000000000 */
[----:B------:R-:W-:-:S03]  /*1c40*/  FSEL R3, RZ, -24, P0 ;  /* 0xc1c00000ff037808 */ /* 0x000fc60000000000 */
        /* <DEDUP_REMOVED lines=24> */
[----:B------:R-:W0:Y:S01]  /*1dd0*/  FRND R8, R7 ;  /* 0x0000000700087307 */ /* 0x000e220000201000 */
[----:B------:R-:W-:Y:S01]  /*1de0*/  FADD R3, R10, -R3 ;  /* 0x800000030a037221 */ /* 0x000fe20000000000 */
[----:B------:R-:W-:Y:S01]  /*1df0*/  FFMA R6, R6, 2, -R7 ;  /* 0x4000000006067823 */ /* 0x000fe20000000807 */
[----:B------:R-:W-:Y:S02]  /*1e00*/  MOV R10, 0x391fcb8e ;  /* 0x391fcb8e000a7802 */ /* 0x000fe40000000f00 */
[----:B------:R-:W-:Y:S01]  /*1e10*/  FSETP.GT.AND P1, PT, |R7|, 152, PT ;  /* 0x431800000700780b */ /* 0x000fe20003f24200 */
[----:B------:R-:W-:Y:S01]  /*1e20*/  FFMA R6, R3, 2, R6 ;  /* 0x4000000003067823 */ /* 0x000fe20000000006 */
[C---:B------:R-:W-:Y:S01]  /*1e30*/  FSETP.GEU.AND P2, PT, R7.reuse, RZ, PT ;  /* 0x000000ff0700720b */ /* 0x040fe20003f4e000 */
[----:B------:R-:W1:Y:S01]  /*1e40*/  F2I.NTZ R11, R7 ;  /* 0x00000007000b7305 */ /* 0x000e620000203100 */
[----:B0-----:R-:W-:Y:S01]  /*1e50*/  FADD R3, R7, -R8 ;  /* 0x8000000807037221 */ /* 0x001fe20000000000 */
[----:B------:R-:W-:-:S03]  /*1e60*/  FSETP.GT.AND P0, PT, R8, RZ, PT ;  /* 0x000000ff0800720b */ /* 0x000fc60003f04000 */
        /* <DEDUP_REMOVED lines=10> */
[----:B------:R-:W-:Y:S01]  /*1f10*/  FFMA R7, R3, R8, 1 ;  /* 0x3f80000003077423 */ /* 0x000fe20000000008 */
[----:B------:R-:W-:-:S03]  /*1f20*/  FSEL R3, RZ, +INF , !P2 ;  /* 0x7f800000ff037808 */ /* 0x000fc60005000000 */
[----:B------:R-:W-:-:S04]  /*1f30*/  FMUL R6, R6, R7 ;  /* 0x0000000706067220 */ /* 0x000fc80000400000 */
[----:B------:R-:W-:Y:S01]  /*1f40*/  @!P1 FMUL R3, R11, R6 ;  /* 0x000000060b039220 */ /* 0x000fe20000400000 */
[----:B------:R-:W-:Y:S06]  /*1f50*/  @P0 BRA P3, `(.L_x_26) ;  /* 0x0000000000100947 */ /* 0x000fec0001800000 */
[----:B------:R-:W-:-:S05]  /*1f60*/  FADD R2, R2, R2 ;  /* 0x0000000202027221 */ /* 0x000fca0000000000 */
[----:B------:R-:W-:Y:S01]  /*1f70*/  LOP3.LUT R3, R2, 0x7fffffff, RZ, 0xc0, !PT ;  /* 0x7fffffff02037812 */ /* 0x000fe200078ec0ff */
[----:B------:R-:W-:Y:S06]  /*1f80*/  BRA `(.L_x_26) ;  /* 0x0000000000047947 */ /* 0x000fec0003800000 */
.L_x_27:
[----:B------:R-:W-:-:S07]  /*1f90*/  FADD R3, R2, 2 ;  /* 0x4000000002037421 */ /* 0x000fce0000000000 */
.L_x_26:
[----:B------:R-:W-:Y:S05]  /*1fa0*/  BSYNC.RECONVERGENT B1 ;  /* 0x0000000000017941 */ /* 0x000fea0003800200 */
.L_x_25:
[----:B------:R-:W-:-:S07]  /*1fb0*/  FADD R0, R3, R0 ;  /* 0x0000000003007221 */ /* 0x000fce0000000000 */
.L_x_24:
[----:B------:R-:W-:Y:S05]  /*1fc0*/  BSYNC.RECONVERGENT B0 ;  /* 0x0000000000007941 */ /* 0x000fea0003800200 */
.L_x_12:
[----:B------:R-:W0:Y:S01]  /*1fd0*/  MUFU.RCP R2, R5 ;  /* 0x0000000500027308 */ /* 0x000e220000001000 */
[----:B------:R-:W1:Y:S01]  /*1fe0*/  LDC R6, c[0x0][0x390] ;  /* 0x0000e400ff067b82 */ /* 0x000e620000000800 */
[----:B------:R-:W-:Y:S06]  /*1ff0*/  BSSY.RECONVERGENT B2, `(.L_x_28) ;  /* 0x000000d000027945 */ /* 0x000fec0003800200 */
[----:B------:R-:W2:Y:S01]  /*2000*/  FCHK P0, R0, R5 ;  /* 0x0000000500007302 */ /* 0x000ea20000000000 */
[----:B0-----:R-:W-:-:S04]  /*2010*/  FFMA R3, -R5, R2, 1 ;  /* 0x3f80000005037423 */ /* 0x001fc80000000102 */
[----:B------:R-:W-:-:S04]  /*2020*/  FFMA R3, R2, R3, R2 ;  /* 0x0000000302037223 */ /* 0x000fc80000000002 */
[----:B------:R-:W-:Y:S01]  /*2030*/  FFMA R2, R3, R0, RZ ;  /* 0x0000000003027223 */ /* 0x000fe200000000ff */
[----:B-1----:R-:W-:-:S03]  /*2040*/  ISETP.GE.AND P2, PT, R6, 0x1, PT ;  /* 0x000000010600780c */ /* 0x002fc60003f46270 */
[----:B------:R-:W-:-:S04]  /*2050*/  FFMA R7, -R5, R2, R0 ;  /* 0x0000000205077223 */ /* 0x000fc80000000100 */
[----:B------:R-:W-:Y:S01]  /*2060*/  FFMA R3, R3, R7, R2 ;  /* 0x0000000703037223 */ /* 0x000fe20000000002 */
[----:B--2---:R-:W-:Y:S06]  /*2070*/  @!P0 BRA `(.L_x_29) ;  /* 0x0000000000108947 */ /* 0x004fec0003800000 */
[----:B------:R-:W-:Y:S02]  /*2080*/  MOV R3, R5 ;  /* 0x0000000500037202 */ /* 0x000fe40000000f00 */
[----:B------:R-:W-:-:S07]  /*2090*/  MOV R2, 0x20b0 ;  /* 0x000020b000027802 */ /* 0x000fce0000000f00 */
[----:B------:R-:W-:Y:S05]  /*20a0*/  CALL.REL.NOINC `($__internal_0_$__cuda_sm3x_div_rn_noftz_f32_slowpath) ;  /* 0x0000001c00c87944 */ /* 0x000fea0003c00000 */
[----:B------:R-:W-:-:S07]  /*20b0*/  MOV R3, R0 ;  /* 0x0000000000037202 */ /* 0x000fce0000000f00 */
.L_x_29:
[----:B------:R-:W-:Y:S05]  /*20c0*/  BSYNC.RECONVERGENT B2 ;  /* 0x0000000000027941 */ /* 0x000fea0003800200 */
.L_x_28:
[----:B------:R-:W-:Y:S05]  /*20d0*/  @!P2 EXIT ;  /* 0x000000000000a94d */ /* 0x000fea0003800000 */
[----:B------:R-:W0:Y:S01]  /*20e0*/  LDCU UR4, c[0x0][0x390] ;  /* 0x00007200ff0477ac */ /* 0x000e220008000800 */
[----:B------:R-:W-:Y:S01]  /*20f0*/  HFMA2 R5, -RZ, RZ, 0, 0 ;  /* 0x00000000ff057431 */ /* 0x000fe200000001ff */
[----:B0-----:R-:W-:Y:S01]  /*2100*/  MOV R0, UR4 ;  /* 0x0000000400007c02 */ /* 0x001fe20008000f00 */
[----:B------:R-:W-:-:S03]  /*2110*/  UIMAD UR4, UR5, UR8, URZ ;  /* 0x00000008050472a4 */ /* 0x000fc6000f8e02ff */
[C---:B------:R-:W-:Y:S02]  /*2120*/  IADD3 R2, PT, PT, R0.reuse, -0x1, RZ ;  /* 0xffffffff00027810 */ /* 0x040fe40007ffe0ff */
[----:B------:R-:W-:Y:S02]  /*2130*/  LOP3.LUT R7, R0, 0x7, RZ, 0xc0, !PT ;  /* 0x0000000700077812 */ /* 0x000fe400078ec0ff */
[----:B------:R-:W-:Y:S02]  /*2140*/  ISETP.GE.U32.AND P0, PT, R2, 0x7, PT ;  /* 0x000000070200780c */ /* 0x000fe40003f06070 */
[----:B------:R-:W-:-:S11]  /*2150*/  IADD3 R6, PT, PT, R9, UR4, RZ ;  /* 0x0000000409067c10 */ /* 0x000fd6000fffe0ff */
[----:B------:R-:W-:Y:S05]  /*2160*/  @!P0 BRA `(.L_x_30) ;  /* 0x0000000c00c08947 */ /* 0x000fea0003800000 */
[----:B------:R-:W0:Y:S01]  /*2170*/  LDC R8, c[0x0][0x390] ;  /* 0x0000e400ff087b82 */ /* 0x000e220000000800 */
[C---:B------:R-:W-:Y:S01]  /*2180*/  LOP3.LUT R5, R0.reuse, 0x7ffffff8, RZ, 0xc0, !PT ;  /* 0x7ffffff800057812 */ /* 0x040fe200078ec0ff */
[C-C-:B------:R-:W-:Y:S01]  /*2190*/  IMAD R10, R0.reuse, 0x7, R6.reuse ;  /* 0x00000007000a7824 */ /* 0x140fe200078e0206 */
[C---:B------:R-:W-:Y:S01]  /*21a0*/  IADD3 R9, PT, PT, R0.reuse, UR4, R9 ;  /* 0x0000000400097c10 */ /* 0x040fe2000fffe009 */
[C-C-:B------:R-:W-:Y:S01]  /*21b0*/  IMAD R11, R0.reuse, 0x6, R6.reuse ;  /* 0x00000006000b7824 */ /* 0x140fe200078e0206 */
[CC--:B------:R-:W-:Y:S01]  /*21c0*/  LEA R19, R0.reuse, R6.reuse, 0x2 ;  /* 0x0000000600137211 */ /* 0x0c0fe200078e10ff */
[C-C-:B------:R-:W-:Y:S01]  /*21d0*/  IMAD R17, R0.reuse, 0x5, R6.reuse ;  /* 0x0000000500117824 */ /* 0x140fe200078e0206 */
[CC--:B------:R-:W-:Y:S01]  /*21e0*/  LEA R23, R0.reuse, R6.reuse, 0x1 ;  /* 0x0000000600177211 */ /* 0x0c0fe200078e08ff */
[----:B------:R-:W1:Y:S01]  /*21f0*/  LDC.64 R14, c[0x0][0x380] ;  /* 0x0000e000ff0e7b82 */ /* 0x000e620000000a00 */
[----:B------:R-:W-:Y:S01]  /*2200*/  IMAD R21, R0, 0x3, R6 ;  /* 0x0000000300157824 */ /* 0x000fe200078e0206 */
[----:B------:R-:W-:Y:S01]  /*2210*/  MOV R25, R6 ;  /* 0x0000000600197202 */ /* 0x000fe20000000f00 */
[----:B------:R-:W2:Y:S01]  /*2220*/  LDCU.64 UR8, c[0x0][0x388] ;  /* 0x00007100ff0877ac */ /* 0x000ea20008000a00 */
[----:B------:R-:W-:-:S04]  /*2230*/  IADD3 R16, PT, PT, -R5, RZ, RZ ;  /* 0x000000ff05107210 */ /* 0x000fc80007ffe1ff */
[----:B------:R-:W3:Y:S03]  /*2240*/  LDC.64 R12, c[0x0][0x388] ;  /* 0x0000e200ff0c7b82 */ /* 0x000ee60000000a00 */
.L_x_70:
[----:B------:R-:W-:Y:S01]  /*2250*/  FSETP.NEU.AND P0, PT, R3, RZ, PT ;  /* 0x000000ff0300720b */ /* 0x000fe20003f0d000 */
[----:B------:R-:W-:-:S12]  /*2260*/  BSSY.RECONVERGENT B2, `(.L_x_31) ;  /* 0x0000019000027945 */ /* 0x000fd80003800200 */
[----:B----4-:R-:W4:Y:S02]  /*2270*/  @!P0 LDC.64 R28, c[0x0][0x388] ;  /* 0x0000e200ff1c8b82 */ /* 0x010f240000000a00 */
[----:B--2-4-:R-:W-:-:S05]  /*2280*/  @!P0 IMAD.WIDE.U32 R26, R25, 0x4, R28 ;  /* 0x00000004191a8825 */ /* 0x014fca00078e001c */
[----:B------:R4:W-:Y:S01]  /*2290*/  @!P0 STG.E desc[UR6][R26.64], RZ ;  /* 0x000000ff1a008986 */ /* 0x0009e2000c101906 */
[----:B------:R-:W-:Y:S05]  /*22a0*/  @!P0 BRA `(.L_x_32) ;  /* 0x0000000000508947 */ /* 0x000fea0003800000 */
[----:B-1--4-:R-:W-:-:S06]  /*22b0*/  IMAD.WIDE.U32 R26, R25, 0x4, R14 ;  /* 0x00000004191a7825 */ /* 0x012fcc00078e000e */
[----:B------:R-:W4:Y:S01]  /*22c0*/  LDG.E R27, desc[UR6][R26.64] ;  /* 0x000000061a1b7981 */ /* 0x000f22000c1e1900 */
[----:B------:R-:W1:Y:S01]  /*22d0*/  MUFU.RCP R2, R3 ;  /* 0x0000000300027308 */ /* 0x000e620000001000 */
[----:B------:R-:W-:Y:S01]  /*22e0*/  BSSY.RECONVERGENT B3, `(.L_x_33) ;  /* 0x000000c000037945 */ /* 0x000fe20003800200 */
[----:B-1----:R-:W-:-:S04]  /*22f0*/  FFMA R29, R2, -R3, 1 ;  /* 0x3f800000021d7423 */ /* 0x002fc80000000803 */
[----:B------:R-:W-:Y:S01]  /*2300*/  FFMA R29, R2, R29, R2 ;  /* 0x0000001d021d7223 */ /* 0x000fe20000000002 */
[----:B----4-:R-:W-:-:S04]  /*2310*/  FADD R0, R27, -R4 ;  /* 0x800000041b007221 */ /* 0x010fc80000000000 */
[----:B------:R-:W1:Y:S01]  /*2320*/  FCHK P0, R0, R3 ;  /* 0x0000000300007302 */ /* 0x000e620000000000 */
[----:B------:R-:W-:-:S04]  /*2330*/  FFMA R2, R0, R29, RZ ;  /* 0x0000001d00027223 */ /* 0x000fc800000000ff */
[----:B------:R-:W-:-:S04]  /*2340*/  FFMA R18, R2, -R3, R0 ;  /* 0x8000000302127223 */ /* 0x000fc80000000000 */
[----:B------:R-:W-:Y:S01]  /*2350*/  FFMA R2, R29, R18, R2 ;  /* 0x000000121d027223 */ /* 0x000fe20000000002 */
[----:B-1----:R-:W-:Y:S06]  /*2360*/  @!P0 BRA `(.L_x_34) ;  /* 0x00000000000c8947 */ /* 0x002fec0003800000 */
[----:B------:R-:W-:-:S07]  /*2370*/  MOV R2, 0x2390 ;  /* 0x0000239000027802 */ /* 0x000fce0000000f00 */
[----:B0-23--:R-:W-:Y:S05]  /*2380*/  CALL.REL.NOINC `($__internal_0_$__cuda_sm3x_div_rn_noftz_f32_slowpath) ;  /* 0x0000001c00107944 */ /* 0x00dfea0003c00000 */
[----:B------:R-:W-:-:S07]  /*2390*/  MOV R2, R0 ;  /* 0x0000000000027202 */ /* 0x000fce0000000f00 */
.L_x_34:
[----:B--2---:R-:W-:Y:S05]  /*23a0*/  BSYNC.RECONVERGENT B3 ;  /* 0x0000000000037941 */ /* 0x004fea0003800200 */
.L_x_33:
[----:B------:R-:W-:Y:S02]  /*23b0*/  MOV R28, UR8 ;  /* 0x00000008001c7c02 */ /* 0x000fe40008000f00 */
[----:B------:R-:W-:-:S03]  /*23c0*/  MOV R29, UR9 ;  /* 0x00000009001d7c02 */ /* 0x000fc60008000f00 */
[----:B------:R-:W-:-:S05]  /*23d0*/  IMAD.WIDE.U32 R26, R25, 0x4, R28 ;  /* 0x00000004191a7825 */ /* 0x000fca00078e001c */
[----:B------:R1:W-:Y:S02]  /*23e0*/  STG.E desc[UR6][R26.64], R2 ;  /* 0x000000021a007986 */ /* 0x0003e4000c101906 */
.L_x_32:
[----:B--2---:R-:W-:Y:S05]  /*23f0*/  BSYNC.RECONVERGENT B2 ;  /* 0x0000000000027941 */ /* 0x004fea0003800200 */
.L_x_31:
[----:B------:R-:W-:Y:S01]  /*2400*/  FSETP.NEU.AND P0, PT, R3, RZ, PT ;  /* 0x000000ff0300720b */ /* 0x000fe20003f0d000 */
[----:B------:R-:W-:-:S12]  /*2410*/  BSSY.RECONVERGENT B2, `(.L_x_35) ;  /* 0x0000019000027945 */ /* 0x000fd80003800200 */
[----:B------:R-:W-:Y:S05]  /*2420*/  @!P0 BRA `(.L_x_36) ;  /* 0x0000000000548947 */ /* 0x000fea0003800000 */
[----:B-1--4-:R-:W-:-:S06]  /*2430*/  IMAD.WIDE.U32 R26, R9, 0x4, R14 ;  /* 0x00000004091a7825 */ /* 0x012fcc00078e000e */
[----:B------:R-:W2:Y:S01]  /*2440*/  LDG.E R27, desc[UR6][R26.64] ;  /* 0x000000061a1b7981 */ /* 0x000ea2000c1e1900 */
[----:B------:R-:W1:Y:S01]  /*2450*/  MUFU.RCP R0, R3 ;  /* 0x0000000300007308 */ /* 0x000e620000001000 */
[----:B------:R-:W-:Y:S01]  /*2460*/  BSSY.RECONVERGENT B3, `(.L_x_37) ;  /* 0x000000c000037945 */ /* 0x000fe20003800200 */
[----:B-1----:R-:W-:-:S04]  /*2470*/  FFMA R29, R0, -R3, 1 ;  /* 0x3f800000001d7423 */ /* 0x002fc80000000803 */
[----:B------:R-:W-:Y:S01]  /*2480*/  FFMA R0, R0, R29, R0 ;  /* 0x0000001d00007223 */ /* 0x000fe20000000000 */
[----:B--2---:R-:W-:-:S04]  /*2490*/  FADD R18, R27, -R4 ;  /* 0x800000041b127221 */ /* 0x004fc80000000000 */
[----:B------:R-:W1:Y:S01]  /*24a0*/  FCHK P0, R18, R3 ;  /* 0x0000000312007302 */ /* 0x000e620000000000 */
[----:B------:R-:W-:-:S04]  /*24b0*/  FFMA R2, R0, R18, RZ ;  /* 0x0000001200027223 */ /* 0x000fc800000000ff */
[----:B------:R-:W-:-:S04]  /*24c0*/  FFMA R29, R2, -R3, R18 ;  /* 0x80000003021d7223 */ /* 0x000fc80000000012 */
[----:B------:R-:W-:Y:S01]  /*24d0*/  FFMA R0, R0, R29, R2 ;  /* 0x0000001d00007223 */ /* 0x000fe20000000002 */
[----:B-1----:R-:W-:Y:S06]  /*24e0*/  @!P0 BRA `(.L_x_38) ;  /* 0x00000000000c8947 */ /* 0x002fec0003800000 */
[----:B------:R-:W-:Y:S02]  /*24f0*/  MOV R0, R18 ;  /* 0x0000001200007202 */ /* 0x000fe40000000f00 */
[----:B------:R-:W-:-:S07]  /*2500*/  MOV R2, 0x2520 ;  /* 0x0000252000027802 */ /* 0x000fce0000000f00 */
[----:B0--3--:R-:W-:Y:S05]  /*2510*/  CALL.REL.NOINC `($__internal_0_$__cuda_sm3x_div_rn_noftz_f32_slowpath) ;  /* 0x0000001800ac7944 */ /* 0x009fea0003c00000 */
.L_x_38:
[----:B------:R-:W-:Y:S05]  /*2520*/  BSYNC.RECONVERGENT B3 ;  /* 0x0000000000037941 */ /* 0x000fea0003800200 */
.L_x_37:
[----:B------:R-:W-:Y:S02]  /*2530*/  MOV R28, UR8 ;  /* 0x00000008001c7c02 */ /* 0x000fe40008000f00 */
[----:B------:R-:W-:-:S03]  /*2540*/  MOV R29, UR9 ;  /* 0x00000009001d7c02 */ /* 0x000fc60008000f00 */
[----:B------:R-:W-:-:S05]  /*2550*/  IMAD.WIDE.U32 R26, R9, 0x4, R28 ;  /* 0x00000004091a7825 */ /* 0x000fca00078e001c */
[----:B------:R1:W-:Y:S01]  /*2560*/  STG.E desc[UR6][R26.64], R0 ;  /* 0x000000001a007986 */ /* 0x0003e2000c101906 */
[----:B------:R-:W-:Y:S05]  /*2570*/  BRA `(.L_x_39) ;  /* 0x0000000000087947 */ /* 0x000fea0003800000 */
.L_x_36:
[----:B-1--4-:R-:W-:-:S05]  /*2580*/  IMAD.WIDE.U32 R26, R9, 0x4, R28 ;  /* 0x00000004091a7825 */ /* 0x012fca00078e001c */
[----:B------:R2:W-:Y:S02]  /*2590*/  STG.E desc[UR6][R26.64], RZ ;  /* 0x000000ff1a007986 */ /* 0x0005e4000c101906 */
.L_x_39:
[----:B------:R-:W-:Y:S05]  /*25a0*/  BSYNC.RECONVERGENT B2 ;  /* 0x0000000000027941 */ /* 0x000fea0003800200 */
.L_x_35:
[----:B------:R-:W-:Y:S01]  /*25b0*/  FSETP.NEU.AND P0, PT, R3, RZ, PT ;  /* 0x000000ff0300720b */ /* 0x000fe20003f0d000 */
[----:B------:R-:W-:-:S12]  /*25c0*/  BSSY.RECONVERGENT B2, `(.L_x_40) ;  /* 0x0000019000027945 */ /* 0x000fd80003800200 */
[----:B------:R-:W-:Y:S05]  /*25d0*/  @!P0 BRA `(.L_x_41) ;  /* 0x0000000000548947 */ /* 0x000fea0003800000 */
[----:B-12---:R-:W-:-:S06]  /*25e0*/  IMAD.WIDE.U32 R26, R23, 0x4, R14 ;  /* 0x00000004171a7825 */ /* 0x006fcc00078e000e */
        /* <DEDUP_REMOVED lines=14> */
.L_x_43:
[----:B------:R-:W-:Y:S05]  /*26d0*/  BSYNC.RECONVERGENT B3 ;  /* 0x0000000000037941 */ /* 0x000fea0003800200 */
.L_x_42:
[----:B------:R-:W-:Y:S02]  /*26e0*/  MOV R28, UR8 ;  /* 0x00000008001c7c02 */ /* 0x000fe40008000f00 */
[----:B------:R-:W-:-:S03]  /*26f0*/  MOV R29, UR9 ;  /* 0x00000009001d7c02 */ /* 0x000fc60008000f00 */
[----:B------:R-:W-:-:S05]  /*2700*/  IMAD.WIDE.U32 R26, R23, 0x4, R28 ;  /* 0x00000004171a7825 */ /* 0x000fca00078e001c */
[----:B------:R1:W-:Y:S01]  /*2710*/  STG.E desc[UR6][R26.64], R0 ;  /* 0x000000001a007986 */ /* 0x0003e2000c101906 */
[----:B------:R-:W-:Y:S05]  /*2720*/  BRA `(.L_x_44) ;  /* 0x0000000000087947 */ /* 0x000fea0003800000 */
.L_x_41:
[----:B-12---:R-:W-:-:S05]  /*2730*/  IMAD.WIDE.U32 R26, R23, 0x4, R28 ;  /* 0x00000004171a7825 */ /* 0x006fca00078e001c */
[----:B------:R2:W-:Y:S02]  /*2740*/  STG.E desc[UR6][R26.64], RZ ;  /* 0x000000ff1a007986 */ /* 0x0005e4000c101906 */
.L_x_44:
[----:B------:R-:W-:Y:S05]  /*2750*/  BSYNC.RECONVERGENT B2 ;  /* 0x0000000000027941 */ /* 0x000fea0003800200 */
.L_x_40:
        /* <DEDUP_REMOVED lines=18> */
.L_x_48:
[----:B------:R-:W-:Y:S05]  /*2880*/  BSYNC.RECONVERGENT B3 ;  /* 0x0000000000037941 */ /* 0x000fea0003800200 */
.L_x_47:
[----:B------:R-:W-:Y:S02]  /*2890*/  MOV R28, UR8 ;  /* 0x00000008001c7c02 */ /* 0x000fe40008000f00 */
[----:B------:R-:W-:-:S03]  /*28a0*/  MOV R29, UR9 ;  /* 0x00000009001d7c02 */ /* 0x000fc60008000f00 */
[----:B------:R-:W-:-:S05]  /*28b0*/  IMAD.WIDE.U32 R26, R21, 0x4, R28 ;  /* 0x00000004151a7825 */ /* 0x000fca00078e001c */
[----:B------:R1:W-:Y:S01]  /*28c0*/  STG.E desc[UR6][R26.64], R0 ;  /* 0x000000001a007986 */ /* 0x0003e2000c101906 */
[----:B------:R-:W-:Y:S05]  /*28d0*/  BRA `(.L_x_49) ;  /* 0x0000000000087947 */ /* 0x000fea0003800000 */
.L_x_46:
[----:B-12---:R-:W-:-:S05]  /*28e0*/  IMAD.WIDE.U32 R26, R21, 0x4, R28 ;  /* 0x00000004151a7825 */ /* 0x006fca00078e001c */
[----:B------:R2:W-:Y:S02]  /*28f0*/  STG.E desc[UR6][R26.64], RZ ;  /* 0x000000ff1a007986 */ /* 0x0005e4000c101906 */
.L_x_49:
[----:B------:R-:W-:Y:S05]  /*2900*/  BSYNC.RECONVERGENT B2 ;  /* 0x0000000000027941 */ /* 0x000fea0003800200 */
.L_x_45:
        /* <DEDUP_REMOVED lines=18> */
.L_x_53:
[----:B------:R-:W-:Y:S05]  /*2a30*/  BSYNC.RECONVERGENT B3 ;  /* 0x0000000000037941 */ /* 0x000fea0003800200 */
.L_x_52:
[----:B------:R-:W-:Y:S02]  /*2a40*/  MOV R28, UR8 ;  /* 0x00000008001c7c02 */ /* 0x000fe40008000f00 */
[----:B------:R-:W-:-:S03]  /*2a50*/  MOV R29, UR9 ;  /* 0x00000009001d7c02 */ /* 0x000fc60008000f00 */
[----:B------:R-:W-:-:S05]  /*2a60*/  IMAD.WIDE.U32 R26, R19, 0x4, R28 ;  /* 0x00000004131a7825 */ /* 0x000fca00078e001c */
[----:B------:R1:W-:Y:S01]  /*2a70*/  STG.E desc[UR6][R26.64], R0 ;  /* 0x000000001a007986 */ /* 0x0003e2000c101906 */
[----:B------:R-:W-:Y:S05]  /*2a80*/  BRA `(.L_x_54) ;  /* 0x0000000000087947 */ /* 0x000fea0003800000 */
.L_x_51:
[----:B-12---:R-:W-:-:S05]  /*2a90*/  IMAD.WIDE.U32 R26, R19, 0x4, R28 ;  /* 0x00000004131a7825 */ /* 0x006fca00078e001c */
[----:B------:R2:W-:Y:S02]  /*2aa0*/  STG.E desc[UR6][R26.64], RZ ;  /* 0x000000ff1a007986 */ /* 0x0005e4000c101906 */
.L_x_54:
[----:B------:R-:W-:Y:S05]  /*2ab0*/  BSYNC.RECONVERGENT B2 ;  /* 0x0000000000027941 */ /* 0x000fea0003800200 */
.L_x_50:
        /* <DEDUP_REMOVED lines=18> */
.L_x_58:
[----:B------:R-:W-:Y:S05]  /*2be0*/  BSYNC.RECONVERGENT B3 ;  /* 0x0000000000037941 */ /* 0x000fea0003800200 */
.L_x_57:
[----:B------:R-:W-:Y:S02]  /*2bf0*/  MOV R28, UR8 ;  /* 0x00000008001c7c02 */ /* 0x000fe40008000f00 */
[----:B------:R-:W-:-:S03]  /*2c00*/  MOV R29, UR9 ;  /* 0x00000009001d7c02 */ /* 0x000fc60008000f00 */
[----:B------:R-:W-:-:S05]  /*2c10*/  IMAD.WIDE.U32 R26, R17, 0x4, R28 ;  /* 0x00000004111a7825 */ /* 0x000fca00078e001c */
[----:B------:R1:W-:Y:S01]  /*2c20*/  STG.E desc[UR6][R26.64], R0 ;  /* 0x000000001a007986 */ /* 0x0003e2000c101906 */
[----:B------:R-:W-:Y:S05]  /*2c30*/  BRA `(.L_x_59) ;  /* 0x0000000000087947 */ /* 0x000fea0003800000 */
.L_x_56:
[----:B-12---:R-:W-:-:S05]  /*2c40*/  IMAD.WIDE.U32 R26, R17, 0x4, R28 ;  /* 0x00000004111a7825 */ /* 0x006fca00078e001c */
[----:B------:R2:W-:Y:S02]  /*2c50*/  STG.E desc[UR6][R26.64], RZ ;  /* 0x000000ff1a007986 */ /* 0x0005e4000c101906 */
.L_x_59:
[----:B------:R-:W-:Y:S05]  /*2c60*/  BSYNC.RECONVERGENT B2 ;  /* 0x0000000000027941 */ /* 0x000fea0003800200 */
.L_x_55:
        /* <DEDUP_REMOVED lines=18> */
.L_x_63:
[----:B------:R-:W-:Y:S05]  /*2d90*/  BSYNC.RECONVERGENT B3 ;  /* 0x0000000000037941 */ /* 0x000fea0003800200 */
.L_x_62:
[----:B------:R-:W-:Y:S02]  /*2da0*/  MOV R28, UR8 ;  /* 0x00000008001c7c02 */ /* 0x000fe40008000f00 */
[----:B------:R-:W-:-:S03]  /*2db0*/  MOV R29, UR9 ;  /* 0x00000009001d7c02 */ /* 0x000fc60008000f00 */
[----:B------:R-:W-:-:S05]  /*2dc0*/  IMAD.WIDE.U32 R26, R11, 0x4, R28 ;  /* 0x000000040b1a7825 */ /* 0x000fca00078e001c */
[----:B------:R1:W-:Y:S01]  /*2dd0*/  STG.E desc[UR6][R26.64], R0 ;  /* 0x000000001a007986 */ /* 0x0003e2000c101906 */
[----:B------:R-:W-:Y:S05]  /*2de0*/  BRA `(.L_x_64) ;  /* 0x0000000000087947 */ /* 0x000fea0003800000 */
.L_x_61:
[----:B-12---:R-:W-:-:S05]  /*2df0*/  IMAD.WIDE.U32 R26, R11, 0x4, R28 ;  /* 0x000000040b1a7825 */ /* 0x006fca00078e001c */
[----:B------:R2:W-:Y:S02]  /*2e00*/  STG.E desc[UR6][R26.64], RZ ;  /* 0x000000ff1a007986 */ /* 0x0005e4000c101906 */
.L_x_64:
[----:B------:R-:W-:Y:S05]  /*2e10*/  BSYNC.RECONVERGENT B2 ;  /* 0x0000000000027941 */ /* 0x000fea0003800200 */
.L_x_60:
        /* <DEDUP_REMOVED lines=18> */
.L_x_68:
[----:B------:R-:W-:Y:S05]  /*2f40*/  BSYNC.RECONVERGENT B3 ;  /* 0x0000000000037941 */ /* 0x000fea0003800200 */
.L_x_67:
[----:B---3--:R-:W-:-:S05]  /*2f50*/  IMAD.WIDE.U32 R26, R10, 0x4, R12 ;  /* 0x000000040a1a7825 */ /* 0x008fca00078e000c */
[----:B------:R1:W-:Y:S01]  /*2f60*/  STG.E desc[UR6][R26.64], R0 ;  /* 0x000000001a007986 */ /* 0x0003e2000c101906 */
[----:B------:R-:W-:Y:S05]  /*2f70*/  BRA `(.L_x_69) ;  /* 0x0000000000087947 */ /* 0x000fea0003800000 */
.L_x_66:
[----:B------:R-:W-:-:S05]  /*2f80*/  IMAD.WIDE.U32 R28, R10, 0x4, R28 ;  /* 0x000000040a1c7825 */ /* 0x000fca00078e001c */
[----:B------:R4:W-:Y:S02]  /*2f90*/  STG.E desc[UR6][R28.64], RZ ;  /* 0x000000ff1c007986 */ /* 0x0009e4000c101906 */
.L_x_69:
[----:B------:R-:W-:Y:S05]  /*2fa0*/  BSYNC.RECONVERGENT B2 ;  /* 0x0000000000027941 */ /* 0x000fea0003800200 */
.L_x_65:
[----:B------:R-:W-:Y:S02]  /*2fb0*/  IADD3 R16, PT, PT, R16, 0x8, RZ ;  /* 0x0000000810107810 */ /* 0x000fe40007ffe0ff */
[----:B01----:R-:W-:Y:S02]  /*2fc0*/  MOV R0, R8 ;  /* 0x0000000800007202 */ /* 0x003fe40000000f00 */
[----:B------:R-:W-:Y:S02]  /*2fd0*/  ISETP.NE.AND P0, PT, R16, RZ, PT ;  /* 0x000000ff1000720c */ /* 0x000fe40003f05270 */
[C---:B------:R-:W-:Y:S02]  /*2fe0*/  LEA R10, R0.reuse, R10, 0x3 ;  /* 0x0000000a000a7211 */ /* 0x040fe400078e18ff */
[C---:B------:R-:W-:Y:S02]  /*2ff0*/  LEA R11, R0.reuse, R11, 0x3 ;  /* 0x0000000b000b7211 */ /* 0x040fe400078e18ff */
[----:B------:R-:W-:-:S02]  /*3000*/  LEA R17, R0, R17, 0x3 ;  /* 0x0000001100117211 */ /* 0x000fc400078e18ff */
[C---:B------:R-:W-:Y:S02]  /*3010*/  LEA R19, R0.reuse, R19, 0x3 ;  /* 0x0000001300137211 */ /* 0x040fe400078e18ff */
[C---:B------:R-:W-:Y:S02]  /*3020*/  LEA R21, R0.reuse, R21, 0x3 ;  /* 0x0000001500157211 */ /* 0x040fe400078e18ff */
[C---:B------:R-:W-:Y:S02]  /*3030*/  LEA R23, R0.reuse, R23, 0x3 ;  /* 0x0000001700177211 */ /* 0x040fe400078e18ff */
[C---:B------:R-:W-:Y:S02]  /*3040*/  LEA R25, R0.reuse, R25, 0x3 ;  /* 0x0000001900197211 */ /* 0x040fe400078e18ff */
[----:B------:R-:W-:Y:S01]  /*3050*/  LEA R9, R0, R9, 0x3 ;  /* 0x0000000900097211 */ /* 0x000fe200078e18ff */
[----:B------:R-:W-:Y:S06]  /*3060*/  @P0 BRA `(.L_x_70) ;  /* 0xfffffff000780947 */ /* 0x000fec000383ffff */
.L_x_30:
[----:B------:R-:W-:-:S13]  /*3070*/  ISETP.NE.AND P0, PT, R7, RZ, PT ;  /* 0x000000ff0700720c */ /* 0x000fda0003f05270 */
[----:B------:R-:W-:Y:S05]  /*3080*/  @!P0 EXIT ;  /* 0x000000000000894d */ /* 0x000fea0003800000 */
[----:B------:R-:W-:Y:S02]  /*3090*/  ISETP.GE.U32.AND P0, PT, R7, 0x4, PT ;  /* 0x000000040700780c */ /* 0x000fe40003f06070 */
[----:B------:R-:W-:-:S11]  /*30a0*/  LOP3.LUT R7, R0, 0x3, RZ, 0xc0, !PT ;  /* 0x0000000300077812 */ /* 0x000fd600078ec0ff */
[----:B------:R-:W-:Y:S05]  /*30b0*/  @!P0 BRA `(.L_x_71) ;  /* 0x00000008001c8947 */ /* 0x000fea0003800000 */
[----:B------:R-:W-:Y:S01]  /*30c0*/  FSETP.NEU.AND P0, PT, R3, RZ, PT ;  /* 0x000000ff0300720b */ /* 0x000fe20003f0d000 */
[----:B------:R-:W-:-:S12]  /*30d0*/  BSSY.RECONVERGENT B2, `(.L_x_72) ;  /* 0x0000020000027945 */ /* 0x000fd80003800200 */
[----:B------:R-:W-:Y:S05]  /*30e0*/  @!P0 BRA `(.L_x_73) ;  /* 0x0000000000608947 */ /* 0x000fea0003800000 */
[----:B------:R-:W0:Y:S01]  /*30f0*/  LDC.64 R10, c[0x0][0x380] ;  /* 0x0000e000ff0a7b82 */ /* 0x000e220000000a00 */
[----:B------:R-:W-:-:S04]  /*3100*/  IMAD R8, R5, R0, R6 ;  /* 0x0000000005087224 */ /* 0x000fc800078e0206 */
[----:B0-----:R-:W-:-:S06]  /*3110*/  IMAD.WIDE.U32 R10, R8, 0x4, R10 ;  /* 0x00000004080a7825 */ /* 0x001fcc00078e000a */
[----:B------:R-:W3:Y:S01]  /*3120*/  LDG.E R11, desc[UR6][R10.64] ;  /* 0x000000060a0b7981 */ /* 0x000ee2000c1e1900 */
[----:B------:R-:W0:Y:S01]  /*3130*/  MUFU.RCP R0, R3 ;  /* 0x0000000300007308 */ /* 0x000e220000001000 */
[----:B------:R-:W-:Y:S01]  /*3140*/  BSSY.RECONVERGENT B3, `(.L_x_74) ;  /* 0x000000c000037945 */ /* 0x000fe20003800200 */
[----:B0-----:R-:W-:-:S04]  /*3150*/  FFMA R9, R0, -R3, 1 ;  /* 0x3f80000000097423 */ /* 0x001fc80000000803 */
[----:B------:R-:W-:Y:S01]  /*3160*/  FFMA R0, R0, R9, R0 ;  /* 0x0000000900007223 */ /* 0x000fe20000000000 */
[----:B---3--:R-:W-:-:S04]  /*3170*/  FADD R13, R11, -R4 ;  /* 0x800000040b0d7221 */ /* 0x008fc80000000000 */
[----:B------:R-:W0:Y:S01]  /*3180*/  FCHK P0, R13, R3 ;  /* 0x000000030d007302 */ /* 0x000e220000000000 */
[----:B------:R-:W-:-:S04]  /*3190*/  FFMA R2, R0, R13, RZ ;  /* 0x0000000d00027223 */ /* 0x000fc800000000ff */
[----:B------:R-:W-:-:S04]  /*31a0*/  FFMA R9, R2, -R3, R13 ;  /* 0x8000000302097223 */ /* 0x000fc8000000000d */
[----:B------:R-:W-:Y:S01]  /*31b0*/  FFMA R0, R0, R9, R2 ;  /* 0x0000000900007223 */ /* 0x000fe20000000002 */
[----:B0-----:R-:W-:Y:S06]  /*31c0*/  @!P0 BRA `(.L_x_75) ;  /* 0x00000000000c8947 */ /* 0x001fec0003800000 */
[----:B------:R-:W-:Y:S02]  /*31d0*/  MOV R0, R13 ;  /* 0x0000000d00007202 */ /* 0x000fe40000000f00 */
[----:B------:R-:W-:-:S07]  /*31e0*/  MOV R2, 0x3200 ;  /* 0x0000320000027802 */ /* 0x000fce0000000f00 */
[----:B--2-4-:R-:W-:Y:S05]  /*31f0*/  CALL.REL.NOINC `($__internal_0_$__cuda_sm3x_div_rn_noftz_f32_slowpath) ;  /* 0x0000000c00747944 */ /* 0x014fea0003c00000 */
.L_x_75:
[----:B------:R-:W-:Y:S05]  /*3200*/  BSYNC.RECONVERGENT B3 ;  /* 0x0000000000037941 */ /* 0x000fea0003800200 */
.L_x_74:
[----:B------:R-:W0:Y:S02]  /*3210*/  LDCU.64 UR4, c[0x0][0x388] ;  /* 0x00007100ff0477ac */ /* 0x000e240008000a00 */
[----:B0-----:R-:W-:Y:S02]  /*3220*/  MOV R10, UR4 ;  /* 0x00000004000a7c02 */ /* 0x001fe40008000f00 */
[----:B------:R-:W-:-:S03]  /*3230*/  MOV R11, UR5 ;  /* 0x00000005000b7c02 */ /* 0x000fc60008000f00 */
[----:B------:R-:W-:-:S05]  /*3240*/  IMAD.WIDE.U32 R8, R8, 0x4, R10 ;  /* 0x0000000408087825 */ /* 0x000fca00078e000a */
[----:B------:R0:W-:Y:S01]  /*3250*/  STG.E desc[UR6][R8.64], R0 ;  /* 0x0000000008007986 */ /* 0x0001e2000c101906 */
[----:B------:R-:W-:Y:S05]  /*3260*/  BRA `(.L_x_76) ;  /* 0x0000000000187947 */ /* 0x000fea0003800000 */
.L_x_73:
[----:B------:R-:W0:Y:S01]  /*3270*/  LDCU.64 UR4, c[0x0][0x388] ;  /* 0x00007100ff0477ac */ /* 0x000e220008000a00 */
[----:B------:R-:W-:Y:S01]  /*3280*/  IMAD R9, R5, R0, R6 ;  /* 0x0000000005097224 */ /* 0x000fe200078e0206 */
[----:B0-----:R-:W-:Y:S02]  /*3290*/  MOV R10, UR4 ;  /* 0x00000004000a7c02 */ /* 0x001fe40008000f00 */
[----:B------:R-:W-:-:S03]  /*32a0*/  MOV R11, UR5 ;  /* 0x00000005000b7c02 */ /* 0x000fc60008000f00 */
[----:B------:R-:W-:-:S05]  /*32b0*/  IMAD.WIDE.U32 R8, R9, 0x4, R10 ;  /* 0x0000000409087825 */ /* 0x000fca00078e000a */
[----:B------:R1:W-:Y:S02]  /*32c0*/  STG.E desc[UR6][R8.64], RZ ;  /* 0x000000ff08007986 */ /* 0x0003e4000c101906 */
.L_x_76:
[----:B------:R-:W-:Y:S05]  /*32d0*/  BSYNC.RECONVERGENT B2 ;  /* 0x0000000000027941 */ /* 0x000fea0003800200 */
.L_x_72:
[----:B------:R-:W-:Y:S01]  /*32e0*/  FSETP.NEU.AND P0, PT, R3, RZ, PT ;  /* 0x000000ff0300720b */ /* 0x000fe20003f0d000 */
[----:B------:R-:W-:Y:S01]  /*32f0*/  BSSY.RECONVERGENT B2, `(.L_x_77) ;  /* 0x0000020000027945 */ /* 0x000fe20003800200 */
[----:B01----:R-:W-:-:S11]  /*3300*/  IADD3 R9, PT, PT, R5, 0x1, RZ ;  /* 0x0000000105097810 */ /* 0x003fd60007ffe0ff */
[----:B------:R-:W-:Y:S05]  /*3310*/  @!P0 BRA `(.L_x_78) ;  /* 0x0000000000648947 */ /* 0x000fea0003800000 */
[----:B------:R-:W0:Y:S01]  /*3320*/  LDC.64 R10, c[0x0][0x380] ;  /* 0x0000e000ff0a7b82 */ /* 0x000e220000000a00 */
[----:B------:R-:W1:Y:S02]  /*3330*/  LDCU UR4, c[0x0][0x390] ;  /* 0x00007200ff0477ac */ /* 0x000e640008000800 */
[----:B-1----:R-:W-:-:S04]  /*3340*/  IMAD R8, R9, UR4, R6 ;  /* 0x0000000409087c24 */ /* 0x002fc8000f8e0206 */
        /* <DEDUP_REMOVED lines=15> */
.L_x_80:
[----:B------:R-:W-:Y:S05]  /*3440*/  BSYNC.RECONVERGENT B3 ;  /* 0x0000000000037941 */ /* 0x000fea0003800200 */
.L_x_79:
[----:B------:R-:W0:Y:S02]  /*3450*/  LDCU.64 UR4, c[0x0][0x388] ;  /* 0x00007100ff0477ac */ /* 0x000e240008000a00 */
[----:B0-----:R-:W-:Y:S02]  /*3460*/  MOV R10, UR4 ;  /* 0x00000004000a7c02 */ /* 0x001fe40008000f00 */
[----:B------:R-:W-:-:S03]  /*3470*/  MOV R11, UR5 ;  /* 0x00000005000b7c02 */ /* 0x000fc60008000f00 */
[----:B------:R-:W-:-:S05]  /*3480*/  IMAD.WIDE.U32 R8, R8, 0x4, R10 ;  /* 0x0000000408087825 */ /* 0x000fca00078e000a */
[----:B------:R0:W-:Y:S01]  /*3490*/  STG.E desc[UR6][R8.64], R0 ;  /* 0x0000000008007986 */ /* 0x0001e2000c101906 */
[----:B------:R-:W-:Y:S05]  /*34a0*/  BRA `(.L_x_81) ;  /* 0x0000000000107947 */ /* 0x000fea0003800000 */
.L_x_78:
[----:B------:R-:W0:Y:S02]  /*34b0*/  LDCU UR4, c[0x0][0x390] ;  /* 0x00007200ff0477ac */ /* 0x000e240008000800 */
[----:B0-----:R-:W-:-:S04]  /*34c0*/  IMAD R9, R9, UR4, R6 ;  /* 0x0000000409097c24 */ /* 0x001fc8000f8e0206 */
[----:B------:R-:W-:-:S05]  /*34d0*/  IMAD.WIDE.U32 R8, R9, 0x4, R10 ;  /* 0x0000000409087825 */ /* 0x000fca00078e000a */
[----:B------:R1:W-:Y:S02]  /*34e0*/  STG.E desc[UR6][R8.64], RZ ;  /* 0x000000ff08007986 */ /* 0x0003e4000c101906 */
.L_x_81:
[----:B------:R-:W-:Y:S05]  /*34f0*/  BSYNC.RECONVERGENT B2 ;  /* 0x0000000000027941 */ /* 0x000fea0003800200 */
.L_x_77:
        /* <DEDUP_REMOVED lines=22> */
.L_x_85:
[----:B------:R-:W-:Y:S05]  /*3660*/  BSYNC.RECONVERGENT B3 ;  /* 0x0000000000037941 */ /* 0x000fea0003800200 */
.L_x_84:
[----:B------:R-:W0:Y:S02]  /*3670*/  LDCU.64 UR4, c[0x0][0x388] ;  /* 0x00007100ff0477ac */ /* 0x000e240008000a00 */
[----:B0-----:R-:W-:Y:S02]  /*3680*/  MOV R10, UR4 ;  /* 0x00000004000a7c02 */ /* 0x001fe40008000f00 */
[----:B------:R-:W-:-:S03]  /*3690*/  MOV R11, UR5 ;  /* 0x00000005000b7c02 */ /* 0x000fc60008000f00 */
[----:B------:R-:W-:-:S05]  /*36a0*/  IMAD.WIDE.U32 R8, R8, 0x4, R10 ;  /* 0x0000000408087825 */ /* 0x000fca00078e000a */
[----:B------:R0:W-:Y:S01]  /*36b0*/  STG.E desc[UR6][R8.64], R0 ;  /* 0x0000000008007986 */ /* 0x0001e2000c101906 */
[----:B------:R-:W-:Y:S05]  /*36c0*/  BRA `(.L_x_86) ;  /* 0x0000000000107947 */ /* 0x000fea0003800000 */
.L_x_83:
[----:B------:R-:W0:Y:S02]  /*36d0*/  LDCU UR4, c[0x0][0x390] ;  /* 0x00007200ff0477ac */ /* 0x000e240008000800 */
[----:B0-----:R-:W-:-:S04]  /*36e0*/  IMAD R9, R9, UR4, R6 ;  /* 0x0000000409097c24 */ /* 0x001fc8000f8e0206 */
[----:B------:R-:W-:-:S05]  /*36f0*/  IMAD.WIDE.U32 R8, R9, 0x4, R10 ;  /* 0x0000000409087825 */ /* 0x000fca00078e000a */
[----:B------:R1:W-:Y:S02]  /*3700*/  STG.E desc[UR6][R8.64], RZ ;  /* 0x000000ff08007986 */ /* 0x0003e4000c101906 */
.L_x_86:
[----:B------:R-:W-:Y:S05]  /*3710*/  BSYNC.RECONVERGENT B2 ;  /* 0x0000000000027941 */ /* 0x000fea0003800200 */
.L_x_82:
        /* <DEDUP_REMOVED lines=22> */
.L_x_90:
[----:B------:R-:W-:Y:S05]  /*3880*/  BSYNC.RECONVERGENT B3 ;  /* 0x0000000000037941 */ /* 0x000fea0003800200 */
.L_x_89:
[----:B------:R-:W0:Y:S02]  /*3890*/  LDC.64 R10, c[0x0][0x388] ;  /* 0x0000e200ff0a7b82 */ /* 0x000e240000000a00 */
[----:B0-----:R-:W-:-:S05]  /*38a0*/  IMAD.WIDE.U32 R8, R8, 0x4, R10 ;  /* 0x0000000408087825 */ /* 0x001fca00078e000a */
[----:B------:R0:W-:Y:S01]  /*38b0*/  STG.E desc[UR6][R8.64], R0 ;  /* 0x0000000008007986 */ /* 0x0001e2000c101906 */
[----:B------:R-:W-:Y:S05]  /*38c0*/  BRA `(.L_x_91) ;  /* 0x0000000000107947 */ /* 0x000fea0003800000 */
.L_x_88:
[----:B------:R-:W0:Y:S02]  /*38d0*/  LDCU UR4, c[0x0][0x390] ;  /* 0x00007200ff0477ac */ /* 0x000e240008000800 */
[----:B0-----:R-:W-:-:S04]  /*38e0*/  IMAD R9, R9, UR4, R6 ;  /* 0x0000000409097c24 */ /* 0x001fc8000f8e0206 */
[----:B------:R-:W-:-:S05]  /*38f0*/  IMAD.WIDE.U32 R10, R9, 0x4, R10 ;  /* 0x00000004090a7825 */ /* 0x000fca00078e000a */
[----:B------:R1:W-:Y:S02]  /*3900*/  STG.E desc[UR6][R10.64], RZ ;  /* 0x000000ff0a007986 */ /* 0x0003e4000c101906 */
.L_x_91:
[----:B------:R-:W-:Y:S05]  /*3910*/  BSYNC.RECONVERGENT B2 ;  /* 0x0000000000027941 */ /* 0x000fea0003800200 */
.L_x_87:
[----:B------:R-:W-:-:S07]  /*3920*/  IADD3 R5, PT, PT, R5, 0x4, RZ ;  /* 0x0000000405057810 */ /* 0x000fce0007ffe0ff */
.L_x_71:
[----:B------:R-:W-:-:S13]  /*3930*/  ISETP.NE.AND P0, PT, R7, RZ, PT ;  /* 0x000000ff0700720c */ /* 0x000fda0003f05270 */
[----:B------:R-:W-:Y:S05]  /*3940*/  @!P0 EXIT ;  /* 0x000000000000894d */ /* 0x000fea0003800000 */
[----:B------:R-:W-:-:S13]  /*3950*/  ISETP.NE.AND P0, PT, R7, 0x1, PT ;  /* 0x000000010700780c */ /* 0x000fda0003f05270 */
[----:B------:R-:W-:Y:S05]  /*3960*/  @!P0 BRA `(.L_x_92) ;  /* 0x0000000400148947 */ /* 0x000fea0003800000 */
[----:B------:R-:W-:Y:S01]  /*3970*/  FSETP.NEU.AND P0, PT, R3, RZ, PT ;  /* 0x000000ff0300720b */ /* 0x000fe20003f0d000 */
[----:B------:R-:W-:-:S12]  /*3980*/  BSSY.RECONVERGENT B2, `(.L_x_93) ;  /* 0x0000022000027945 */ /* 0x000fd80003800200 */
[----:B------:R-:W-:Y:S05]  /*3990*/  @!P0 BRA `(.L_x_94) ;  /* 0x0000000000648947 */ /* 0x000fea0003800000 */
[----:B0-----:R-:W0:Y:S01]  /*39a0*/  LDC.64 R8, c[0x0][0x380] ;  /* 0x0000e000ff087b82 */ /* 0x001e220000000a00 */
[----:B------:R-:W5:Y:S02]  /*39b0*/  LDCU UR4, c[0x0][0x390] ;  /* 0x00007200ff0477ac */ /* 0x000f640008000800 */
[----:B-----5:R-:W-:-:S04]  /*39c0*/  IMAD R7, R5, UR4, R6 ;  /* 0x0000000405077c24 */ /* 0x020fc8000f8e0206 */
[----:B0-----:R-:W-:-:S06]  /*39d0*/  IMAD.WIDE.U32 R8, R7, 0x4, R8 ;  /* 0x0000000407087825 */ /* 0x001fcc00078e0008 */
[----:B------:R-:W3:Y:S01]  /*39e0*/  LDG.E R9, desc[UR6][R8.64] ;  /* 0x0000000608097981 */ /* 0x000ee2000c1e1900 */
[----:B------:R-:W1:Y:S01]  /*39f0*/  MUFU.RCP R0, R3 ;  /* 0x0000000300007308 */ /* 0x000e620000001000 */
[----:B------:R-:W-:Y:S01]  /*3a00*/  BSSY.RECONVERGENT B3, `(.L_x_95) ;  /* 0x000000c000037945 */ /* 0x000fe20003800200 */
[----:B-1----:R-:W-:-:S04]  /*3a10*/  FFMA R11, R0, -R3, 1 ;  /* 0x3f800000000b7423 */ /* 0x002fc80000000803 */
        /* <DEDUP_REMOVED lines=10> */
.L_x_96:
[----:B------:R-:W-:Y:S05]  /*3ac0*/  BSYNC.RECONVERGENT B3 ;  /* 0x0000000000037941 */ /* 0x000fea0003800200 */
.L_x_95:
[----:B------:R-:W0:Y:S02]  /*3ad0*/  LDCU.64 UR4, c[0x0][0x388] ;  /* 0x00007100ff0477ac */ /* 0x000e240008000a00 */
[----:B0-----:R-:W-:Y:S02]  /*3ae0*/  MOV R10, UR4 ;  /* 0x00000004000a7c02 */ /* 0x001fe40008000f00 */
[----:B------:R-:W-:-:S03]  /*3af0*/  MOV R11, UR5 ;  /* 0x00000005000b7c02 */ /* 0x000fc60008000f00 */
[----:B------:R-:W-:-:S05]  /*3b00*/  IMAD.WIDE.U32 R8, R7, 0x4, R10 ;  /* 0x0000000407087825 */ /* 0x000fca00078e000a */
[----:B------:R1:W-:Y:S01]  /*3b10*/  STG.E desc[UR6][R8.64], R0 ;  /* 0x0000000008007986 */ /* 0x0003e2000c101906 */
[----:B------:R-:W-:Y:S05]  /*3b20*/  BRA `(.L_x_97) ;  /* 0x00000000001c7947 */ /* 0x000fea0003800000 */
.L_x_94:
[----:B------:R-:W1:Y:S01]  /*3b30*/  LDCU.64 UR8, c[0x0][0x388] ;  /* 0x00007100ff0877ac */ /* 0x000e620008000a00 */
[----:B------:R-:W0:Y:S01]  /*3b40*/  LDCU UR4, c[0x0][0x390] ;  /* 0x00007200ff0477ac */ /* 0x000e220008000800 */
[----:B-1----:R-:W-:Y:S02]  /*3b50*/  MOV R10, UR8 ;  /* 0x00000008000a7c02 */ /* 0x002fe40008000f00 */
[----:B------:R-:W-:Y:S01]  /*3b60*/  MOV R11, UR9 ;  /* 0x00000009000b7c02 */ /* 0x000fe20008000f00 */
[----:B0-----:R-:W-:-:S04]  /*3b70*/  IMAD R9, R5, UR4, R6 ;  /* 0x0000000405097c24 */ /* 0x001fc8000f8e0206 */
[----:B------:R-:W-:-:S05]  /*3b80*/  IMAD.WIDE.U32 R8, R9, 0x4, R10 ;  /* 0x0000000409087825 */ /* 0x000fca00078e000a */
[----:B------:R0:W-:Y:S02]  /*3b90*/  STG.E desc[UR6][R8.64], RZ ;  /* 0x000000ff08007986 */ /* 0x0001e4000c101906 */
.L_x_97:
[----:B------:R-:W-:Y:S05]  /*3ba0*/  BSYNC.RECONVERGENT B2 ;  /* 0x0000000000027941 */ /* 0x000fea0003800200 */
.L_x_93:
[----:B------:R-:W-:Y:S01]  /*3bb0*/  FSETP.NEU.AND P0, PT, R3, RZ, PT ;  /* 0x000000ff0300720b */ /* 0x000fe20003f0d000 */
[----:B------:R-:W-:Y:S01]  /*3bc0*/  BSSY.RECONVERGENT B2, `(.L_x_98) ;  /* 0x000001e000027945 */ /* 0x000fe20003800200 */
[----:B------:R-:W-:-:S11]  /*3bd0*/  IADD3 R7, PT, PT, R5, 0x1, RZ ;  /* 0x0000000105077810 */ /* 0x000fd60007ffe0ff */
[----:B------:R-:W-:Y:S05]  /*3be0*/  @!P0 BRA `(.L_x_99) ;  /* 0x00000000005c8947 */ /* 0x000fea0003800000 */
[----:B01----:R-:W0:Y:S01]  /*3bf0*/  LDC.64 R8, c[0x0][0x380] ;  /* 0x0000e000ff087b82 */ /* 0x003e220000000a00 */
        /* <DEDUP_REMOVED lines=17> */
.L_x_101:
[----:B------:R-:W-:Y:S05]  /*3d10*/  BSYNC.RECONVERGENT B3 ;  /* 0x0000000000037941 */ /* 0x000fea0003800200 */
.L_x_100:
[----:B------:R-:W0:Y:S02]  /*3d20*/  LDC.64 R8, c[0x0][0x388] ;  /* 0x0000e200ff087b82 */ /* 0x000e240000000a00 */
[----:B0-----:R-:W-:-:S05]  /*3d30*/  IMAD.WIDE.U32 R8, R7, 0x4, R8 ;  /* 0x0000000407087825 */ /* 0x001fca00078e0008 */
[----:B------:R1:W-:Y:S01]  /*3d40*/  STG.E desc[UR6][R8.64], R0 ;  /* 0x0000000008007986 */ /* 0x0003e2000c101906 */
[----:B------:R-:W-:Y:S05]  /*3d50*/  BRA `(.L_x_102) ;  /* 0x0000000000107947 */ /* 0x000fea0003800000 */
.L_x_99:
[----:B------:R-:W0:Y:S02]  /*3d60*/  LDCU UR4, c[0x0][0x390] ;  /* 0x00007200ff0477ac */ /* 0x000e240008000800 */
[----:B01----:R-:W-:-:S04]  /*3d70*/  IMAD R9, R7, UR4, R6 ;  /* 0x0000000407097c24 */ /* 0x003fc8000f8e0206 */
[----:B------:R-:W-:-:S05]  /*3d80*/  IMAD.WIDE.U32 R8, R9, 0x4, R10 ;  /* 0x0000000409087825 */ /* 0x000fca00078e000a */
[----:B------:R0:W-:Y:S02]  /*3d90*/  STG.E desc[UR6][R8.64], RZ ;  /* 0x000000ff08007986 */ /* 0x0001e4000c101906 */
.L_x_102:
[----:B------:R-:W-:Y:S05]  /*3da0*/  BSYNC.RECONVERGENT B2 ;  /* 0x0000000000027941 */ /* 0x000fea0003800200 */
.L_x_98:
[----:B------:R-:W-:-:S07]  /*3db0*/  IADD3 R5, PT, PT, R5, 0x2, RZ ;  /* 0x0000000205057810 */ /* 0x000fce0007ffe0ff */
.L_x_92:
[----:B01----:R-:W0:Y:S02]  /*3dc0*/  LDC R0, c[0x0][0x390] ;  /* 0x0000e400ff007b82 */ /* 0x003e240000000800 */
[----:B0-----:R-:W-:-:S04]  /*3dd0*/  LOP3.LUT R2, R0, 0x1, RZ, 0xc0, !PT ;  /* 0x0000000100027812 */ /* 0x001fc800078ec0ff */
[----:B------:R-:W-:-:S13]  /*3de0*/  ISETP.NE.U32.AND P0, PT, R2, 0x1, PT ;  /* 0x000000010200780c */ /* 0x000fda0003f05070 */
[----:B------:R-:W-:Y:S05]  /*3df0*/  @P0 EXIT ;  /* 0x000000000000094d */ /* 0x000fea0003800000 */
[----:B------:R-:W-:-:S13]  /*3e00*/  FSETP.NEU.AND P0, PT, R3, RZ, PT ;  /* 0x000000ff0300720b */ /* 0x000fda0003f0d000 */
[----:B------:R-:W-:Y:S05]  /*3e10*/  @!P0 BRA `(.L_x_103) ;  /* 0x0000000000588947 */ /* 0x000fea0003800000 */
[----:B------:R-:W0:Y:S01]  /*3e20*/  LDC.64 R8, c[0x0][0x380] ;  /* 0x0000e000ff087b82 */ /* 0x000e220000000a00 */
[----:B------:R-:W-:-:S04]  /*3e30*/  IMAD R5, R5, R0, R6 ;  /* 0x0000000005057224 */ /* 0x000fc800078e0206 */
[----:B0-----:R-:W-:-:S06]  /*3e40*/  IMAD.WIDE.U32 R6, R5, 0x4, R8 ;  /* 0x0000000405067825 */ /* 0x001fcc00078e0008 */
[----:B------:R-:W5:Y:S01]  /*3e50*/  LDG.E R7, desc[UR6][R6.64] ;  /* 0x0000000606077981 */ /* 0x000f62000c1e1900 */
[----:B------:R-:W0:Y:S01]  /*3e60*/  MUFU.RCP R0, R3 ;  /* 0x0000000300007308 */ /* 0x000e220000001000 */
[----:B------:R-:W-:Y:S01]  /*3e70*/  BSSY.RECONVERGENT B2, `(.L_x_104) ;  /* 0x000000c000027945 */ /* 0x000fe20003800200 */
[----:B0-----:R-:W-:-:S04]  /*3e80*/  FFMA R9, R0, -R3, 1 ;  /* 0x3f80000000097423 */ /* 0x001fc80000000803 */
[----:B------:R-:W-:Y:S01]  /*3e90*/  FFMA R0, R0, R9, R0 ;  /* 0x0000000900007223 */ /* 0x000fe20000000000 */
[----:B-----5:R-:W-:-:S04]  /*3ea0*/  FADD R11, R7, -R4 ;  /* 0x80000004070b7221 */ /* 0x020fc80000000000 */
[----:B------:R-:W0:Y:S01]  /*3eb0*/  FCHK P0, R11, R3 ;  /* 0x000000030b007302 */ /* 0x000e220000000000 */
[----:B------:R-:W-:-:S04]  /*3ec0*/  FFMA R2, R0, R11, RZ ;  /* 0x0000000b00027223 */ /* 0x000fc800000000ff */
[----:B------:R-:W-:-:S04]  /*3ed0*/  FFMA R9, R2, -R3, R11 ;  /* 0x8000000302097223 */ /* 0x000fc8000000000b */
[----:B------:R-:W-:Y:S01]  /*3ee0*/  FFMA R0, R0, R9, R2 ;  /* 0x0000000900007223 */ /* 0x000fe20000000002 */
[----:B0-----:R-:W-:Y:S06]  /*3ef0*/  @!P0 BRA `(.L_x_105) ;  /* 0x00000000000c8947 */ /* 0x001fec0003800000 */
[----:B------:R-:W-:Y:S02]  /*3f00*/  MOV R0, R11 ;  /* 0x0000000b00007202 */ /* 0x000fe40000000f00 */
[----:B------:R-:W-:-:S07]  /*3f10*/  MOV R2, 0x3f30 ;  /* 0x00003f3000027802 */ /* 0x000fce0000000f00 */
[----:B--234-:R-:W-:Y:S05]  /*3f20*/  CALL.REL.NOINC `($__internal_0_$__cuda_sm3x_div_rn_noftz_f32_slowpath) ;  /* 0x0000000000287944 */ /* 0x01cfea0003c00000 */
.L_x_105:
[----:B------:R-:W-:Y:S05]  /*3f30*/  BSYNC.RECONVERGENT B2 ;  /* 0x0000000000027941 */ /* 0x000fea0003800200 */
.L_x_104:
[----:B------:R-:W0:Y:S02]  /*3f40*/  LDC.64 R2, c[0x0][0x388] ;  /* 0x0000e200ff027b82 */ /* 0x000e240000000a00 */
[----:B0-----:R-:W-:-:S05]  /*3f50*/  IMAD.WIDE.U32 R2, R5, 0x4, R2 ;  /* 0x0000000405027825 */ /* 0x001fca00078e0002 */
[----:B------:R-:W-:Y:S01]  /*3f60*/  STG.E desc[UR6][R2.64], R0 ;  /* 0x0000000002007986 */ /* 0x000fe2000c101906 */
[----:B------:R-:W-:Y:S05]  /*3f70*/  EXIT ;  /* 0x000000000000794d */ /* 0x000fea0003800000 */
.L_x_103:
[----:B------:R-:W0:Y:S01]  /*3f80*/  LDC.64 R2, c[0x0][0x388] ;  /* 0x0000e200ff027b82 */ /* 0x000e220000000a00 */
[----:B------:R-:W-:-:S04]  /*3f90*/  IMAD R5, R5, R0, R6 ;  /* 0x0000000005057224 */ /* 0x000fc800078e0206 */
[----:B0-----:R-:W-:-:S05]  /*3fa0*/  IMAD.WIDE.U32 R2, R5, 0x4, R2 ;  /* 0x0000000405027825 */ /* 0x001fca00078e0002 */
[----:B------:R-:W-:Y:S01]  /*3fb0*/  STG.E desc[UR6][R2.64], RZ ;  /* 0x000000ff02007986 */ /* 0x000fe2000c101906 */
[----:B------:R-:W-:Y:S05]  /*3fc0*/  EXIT ;  /* 0x000000000000794d */ /* 0x000fea0003800000 */
        .weak           $__internal_0_$__cuda_sm3x_div_rn_noftz_f32_slowpath
        .type           $__internal_0_$__cuda_sm3x_div_rn_noftz_f32_slowpath,@function
        .size           $__internal_0_$__cuda_sm3x_div_rn_noftz_f32_slowpath,(.L_x_118 - $__internal_0_$__cuda_sm3x_div_rn_noftz_f32_slowpath)
$__internal_0_$__cuda_sm3x_div_rn_noftz_f32_slowpath:
[----:B------:R-:W-:Y:S01]  /*3fd0*/  SHF.R.U32.HI R18, RZ, 0x17, R3 ;  /* 0x00000017ff127819 */ /* 0x000fe20000011603 */
[----:B------:R-:W-:Y:S01]  /*3fe0*/  BSSY.RECONVERGENT B0, `(.L_x_106) ;  /* 0x0000065000007945 */ /* 0x000fe20003800200 */
[----:B------:R-:W-:Y:S02]  /*3ff0*/  SHF.R.U32.HI R22, RZ, 0x17, R0 ;  /* 0x00000017ff167819 */ /* 0x000fe40000011600 */
[----:B------:R-:W-:Y:S02]  /*4000*/  LOP3.LUT R18, R18, 0xff, RZ, 0xc0, !PT ;  /* 0x000000ff12127812 */ /* 0x000fe400078ec0ff */
[----:B------:R-:W-:Y:S02]  /*4010*/  LOP3.LUT R22, R22, 0xff, RZ, 0xc0, !PT ;  /* 0x000000ff16167812 */ /* 0x000fe400078ec0ff */
[----:B------:R-:W-:Y:S02]  /*4020*/  IADD3 R20, PT, PT, R18, -0x1, RZ ;  /* 0xffffffff12147810 */ /* 0x000fe40007ffe0ff */
[----:B------:R-:W-:-:S02]  /*4030*/  MOV R27, R3 ;  /* 0x00000003001b7202 */ /* 0x000fc40000000f00 */
[----:B------:R-:W-:Y:S02]  /*4040*/  ISETP.GT.U32.AND P0, PT, R20, 0xfd, PT ;  /* 0x000000fd1400780c */ /* 0x000fe40003f04070 */
[----:B------:R-:W-:-:S04]  /*4050*/  IADD3 R20, PT, PT, R22, -0x1, RZ ;  /* 0xffffffff16147810 */ /* 0x000fc80007ffe0ff */
[----:B------:R-:W-:-:S13]  /*4060*/  ISETP.GT.U32.OR P0, PT, R20, 0xfd, P0 ;  /* 0x000000fd1400780c */ /* 0x000fda0000704470 */
[----:B------:R-:W-:Y:S01]  /*4070*/  @!P0 MOV R20, RZ ;  /* 0x000000ff00148202 */ /* 0x000fe20000000f00 */
[----:B------:R-:W-:Y:S06]  /*4080*/  @!P0 BRA `(.L_x_107) ;  /* 0x0000000000648947 */ /* 0x000fec0003800000 */
[----:B------:R-:W-:Y:S02]  /*4090*/  FSETP.GTU.FTZ.AND P0, PT, |R0|, +INF , PT ;  /* 0x7f8000000000780b */ /* 0x000fe40003f1c200 */
[----:B------:R-:W-:-:S04]  /*40a0*/  FSETP.GTU.FTZ.AND P1, PT, |R3|, +INF , PT ;  /* 0x7f8000000300780b */ /* 0x000fc80003f3c200 */
[----:B------:R-:W-:-:S13]  /*40b0*/  PLOP3.LUT P0, PT, P0, P1, PT, 0xf8, 0x8f ;  /* 0x00000000008f781c */ /* 0x000fda0000703f70 */
[----:B------:R-:W-:Y:S05]  /*40c0*/  @P0 BRA `(.L_x_108) ;  /* 0x0000000400540947 */ /* 0x000fea0003800000 */
[----:B------:R-:W-:-:S13]  /*40d0*/  LOP3.LUT P0, RZ, R27, 0x7fffffff, R0, 0xc8, !PT ;  /* 0x7fffffff1bff7812 */ /* 0x000fda000780c800 */
[----:B------:R-:W-:Y:S05]  /*40e0*/  @!P0 BRA `(.L_x_109) ;  /* 0x0000000400448947 */ /* 0x000fea0003800000 */
[C---:B------:R-:W-:Y:S02]  /*40f0*/  FSETP.NEU.FTZ.AND P1, PT, |R0|.reuse, +INF , PT ;  /* 0x7f8000000000780b */ /* 0x040fe40003f3d200 */
[----:B------:R-:W-:Y:S02]  /*4100*/  FSETP.NEU.FTZ.AND P3, PT, |R3|, +INF , PT ;  /* 0x7f8000000300780b */ /* 0x000fe40003f7d200 */
[----:B------:R-:W-:-:S11]  /*4110*/  FSETP.NEU.FTZ.AND P0, PT, |R0|, +INF , PT ;  /* 0x7f8000000000780b */ /* 0x000fd60003f1d200 */
[----:B------:R-:W-:Y:S05]  /*4120*/  @!P3 BRA !P1, `(.L_x_109) ;  /* 0x000000040034b947 */ /* 0x000fea0004800000 */
[----:B------:R-:W-:-:S04]  /*4130*/  LOP3.LUT P1, RZ, R0, 0x7fffffff, RZ, 0xc0, !PT ;  /* 0x7fffffff00ff7812 */ /* 0x000fc8000782c0ff */
[----:B------:R-:W-:-:S13]  /*4140*/  PLOP3.LUT P1, PT, P3, P1, PT, 0x2f, 0xf2 ;  /* 0x0000000000f2781c */ /* 0x000fda0001f22577 */
[----:B------:R-:W-:Y:S05]  /*4150*/  @P1 BRA `(.L_x_110) ;  /* 0x0000000400201947 */ /* 0x000fea0003800000 */
[----:B------:R-:W-:-:S04]  /*4160*/  LOP3.LUT P1, RZ, R27, 0x7fffffff, RZ, 0xc0, !PT ;  /* 0x7fffffff1bff7812 */ /* 0x000fc8000782c0ff */
[----:B------:R-:W-:-:S13]  /*4170*/  PLOP3.LUT P0, PT, P0, P1, PT, 0x2f, 0xf2 ;  /* 0x0000000000f2781c */ /* 0x000fda0000702577 */
[----:B------:R-:W-:Y:S05]  /*4180*/  @P0 BRA `(.L_x_111) ;  /* 0x0000000400080947 */ /* 0x000fea0003800000 */
[----:B------:R-:W-:-:S04]  /*4190*/  IADD3 R20, PT, PT, R22, -0x1, RZ ;  /* 0xffffffff16147810 */ /* 0x000fc80007ffe0ff */
[----:B------:R-:W-:Y:S02]  /*41a0*/  ISETP.GE.AND P0, PT, R20, RZ, PT ;  /* 0x000000ff1400720c */ /* 0x000fe40003f06270 */
[----:B------:R-:W-:-:S04]  /*41b0*/  IADD3 R20, PT, PT, R18, -0x1, RZ ;  /* 0xffffffff12147810 */ /* 0x000fc80007ffe0ff */
[----:B------:R-:W-:-:S07]  /*41c0*/  ISETP.GE.AND P1, PT, R20, RZ, PT ;  /* 0x000000ff1400720c */ /* 0x000fce0003f26270 */
[----:B------:R-:W-:Y:S01]  /*41d0*/  @P0 MOV R20, RZ ;  /* 0x000000ff00140202 */ /* 0x000fe20000000f00 */
[----:B------:R-:W-:Y:S01]  /*41e0*/  @!P0 FFMA R0, R0, 1.84467440737095516160e+19, RZ ;  /* 0x5f80000000008823 */ /* 0x000fe200000000ff */
[----:B------:R-:W-:-:S04]  /*41f0*/  @!P0 MOV R20, 0xffffffc0 ;  /* 0xffffffc000148802 */ /* 0x000fc80000000f00 */
[----:B------:R-:W-:Y:S01]  /*4200*/  @!P1 FFMA R27, R3, 1.84467440737095516160e+19, RZ ;  /* 0x5f800000031b9823 */ /* 0x000fe200000000ff */
[----:B------:R-:W-:-:S07]  /*4210*/  @!P1 IADD3 R20, PT, PT, R20, 0x40, RZ ;  /* 0x0000004014149810 */ /* 0x000fce0007ffe0ff */
.L_x_107:
[----:B------:R-:W-:Y:S01]  /*4220*/  LEA R26, R18, 0xc0800000, 0x17 ;  /* 0xc0800000121a7811 */ /* 0x000fe200078eb8ff */
[----:B------:R-:W-:Y:S01]  /*4230*/  BSSY.RECONVERGENT B1, `(.L_x_112) ;  /* 0x0000036000017945 */ /* 0x000fe20003800200 */
[----:B------:R-:W-:Y:S02]  /*4240*/  IADD3 R22, PT, PT, R22, -0x7f, RZ ;  /* 0xffffff8116167810 */ /* 0x000fe40007ffe0ff */
[----:B------:R-:W-:-:S03]  /*4250*/  IADD3 R26, PT, PT, -R26, R27, RZ ;  /* 0x0000001b1a1a7210 */ /* 0x000fc60007ffe1ff */
[----:B------:R-:W-:Y:S01]  /*4260*/  IMAD R0, R22, -0x800000, R0 ;  /* 0xff80000016007824 */ /* 0x000fe200078e0200 */
[----:B------:R-:W0:Y:S01]  /*4270*/  MUFU.RCP R24, R26 ;  /* 0x0000001a00187308 */ /* 0x000e220000001000 */
[----:B------:R-:W-:Y:S01]  /*4280*/  FADD.FTZ R27, -R26, -RZ ;  /* 0x800000ff1a1b7221 */ /* 0x000fe20000010100 */
[----:B------:R-:W-:-:S04]  /*4290*/  IADD3 R22, PT, PT, R22, 0x7f, -R18 ;  /* 0x0000007f16167810 */ /* 0x000fc80007ffe812 */
[----:B------:R-:W-:Y:S01]  /*42a0*/  IADD3 R22, PT, PT, R22, R20, RZ ;  /* 0x0000001416167210 */ /* 0x000fe20007ffe0ff */
[----:B0-----:R-:W-:-:S04]  /*42b0*/  FFMA R29, R24, R27, 1 ;  /* 0x3f800000181d7423 */ /* 0x001fc8000000001b */
[----:B------:R-:W-:-:S04]  /*42c0*/  FFMA R29, R24, R29, R24 ;  /* 0x0000001d181d7223 */ /* 0x000fc80000000018 */
[----:B------:R-:W-:-:S04]  /*42d0*/  FFMA R24, R0, R29, RZ ;  /* 0x0000001d00187223 */ /* 0x000fc800000000ff */
[----:B------:R-:W-:-:S04]  /*42e0*/  FFMA R18, R27, R24, R0 ;  /* 0x000000181b127223 */ /* 0x000fc80000000000 */
[----:B------:R-:W-:-:S04]  /*42f0*/  FFMA R18, R29, R18, R24 ;  /* 0x000000121d127223 */ /* 0x000fc80000000018 */
[----:B------:R-:W-:-:S04]  /*4300*/  FFMA R27, R27, R18, R0 ;  /* 0x000000121b1b7223 */ /* 0x000fc80000000000 */
[----:B------:R-:W-:-:S05]  /*4310*/  FFMA R0, R29, R27, R18 ;  /* 0x0000001b1d007223 */ /* 0x000fca0000000012 */
[----:B------:R-:W-:-:S04]  /*4320*/  SHF.R.U32.HI R20, RZ, 0x17, R0 ;  /* 0x00000017ff147819 */ /* 0x000fc80000011600 */
[----:B------:R-:W-:-:S04]  /*4330*/  LOP3.LUT R20, R20, 0xff, RZ, 0xc0, !PT ;  /* 0x000000ff14147812 */ /* 0x000fc800078ec0ff */
[----:B------:R-:W-:-:S04]  /*4340*/  IADD3 R20, PT, PT, R20, R22, RZ ;  /* 0x0000001614147210 */ /* 0x000fc80007ffe0ff */
[----:B------:R-:W-:-:S04]  /*4350*/  IADD3 R24, PT, PT, R20, -0x1, RZ ;  /* 0xffffffff14187810 */ /* 0x000fc80007ffe0ff */
[----:B------:R-:W-:-:S13]  /*4360*/  ISETP.GE.U32.AND P0, PT, R24, 0xfe, PT ;  /* 0x000000fe1800780c */ /* 0x000fda0003f06070 */
[----:B------:R-:W-:Y:S05]  /*4370*/  @!P0 BRA `(.L_x_113) ;  /* 0x0000000000808947 */ /* 0x000fea0003800000 */
[----:B------:R-:W-:-:S13]  /*4380*/  ISETP.GT.AND P0, PT, R20, 0xfe, PT ;  /* 0x000000fe1400780c */ /* 0x000fda0003f04270 */
[----:B------:R-:W-:Y:S05]  /*4390*/  @P0 BRA `(.L_x_114) ;  /* 0x00000000006c0947 */ /* 0x000fea0003800000 */
[----:B------:R-:W-:-:S13]  /*43a0*/  ISETP.GE.AND P0, PT, R20, 0x1, PT ;  /* 0x000000011400780c */ /* 0x000fda0003f06270 */
[----:B------:R-:W-:Y:S05]  /*43b0*/  @P0 BRA `(.L_x_115) ;  /* 0x0000000000740947 */ /* 0x000fea0003800000 */
[----:B------:R-:W-:Y:S02]  /*43c0*/  ISETP.GE.AND P0, PT, R20, -0x18, PT ;  /* 0xffffffe81400780c */ /* 0x000fe40003f06270 */
[----:B------:R-:W-:-:S11]  /*43d0*/  LOP3.LUT R0, R0, 0x80000000, RZ, 0xc0, !PT ;  /* 0x8000000000007812 */ /* 0x000fd600078ec0ff */
[----:B------:R-:W-:Y:S05]  /*43e0*/  @!P0 BRA `(.L_x_115) ;  /* 0x0000000000688947 */ /* 0x000fea0003800000 */
[CCC-:B------:R-:W-:Y:S01]  /*43f0*/  FFMA.RZ R22, R29.reuse, R27.reuse, R18.reuse ;  /* 0x0000001b1d167223 */ /* 0x1c0fe2000000c012 */
[CCC-:B------:R-:W-:Y:S01]  /*4400*/  FFMA.RP R24, R29.reuse, R27.reuse, R18.reuse ;  /* 0x0000001b1d187223 */ /* 0x1c0fe20000008012 */
[----:B------:R-:W-:Y:S01]  /*4410*/  FFMA.RM R27, R29, R27, R18 ;  /* 0x0000001b1d1b7223 */ /* 0x000fe20000004012 */
[----:B------:R-:W-:Y:S02]  /*4420*/  IADD3 R18, PT, PT, R20, 0x20, RZ ;  /* 0x0000002014127810 */ /* 0x000fe40007ffe0ff */
[----:B------:R-:W-:Y:S02]  /*4430*/  LOP3.LUT R22, R22, 0x7fffff, RZ, 0xc0, !PT ;  /* 0x007fffff16167812 */ /* 0x000fe400078ec0ff */
[----:B------:R-:W-:Y:S02]  /*4440*/  ISETP.NE.AND P3, PT, R20, RZ, PT ;  /* 0x000000ff1400720c */ /* 0x000fe40003f65270 */
[----:B------:R-:W-:Y:S02]  /*4450*/  LOP3.LUT R29, R22, 0x800000, RZ, 0xfc, !PT ;  /* 0x00800000161d7812 */ /* 0x000fe400078efcff */
[----:B------:R-:W-:-:S02]  /*4460*/  ISETP.NE.AND P1, PT, R20, RZ, PT ;  /* 0x000000ff1400720c */ /* 0x000fc40003f25270 */
[----:B------:R-:W-:Y:S02]  /*4470*/  IADD3 R20, PT, PT, -R20, RZ, RZ ;  /* 0x000000ff14147210 */ /* 0x000fe40007ffe1ff */
[----:B------:R-:W-:Y:S02]  /*4480*/  SHF.L.U32 R18, R29, R18, RZ ;  /* 0x000000121d127219 */ /* 0x000fe400000006ff */
[----:B------:R-:W-:Y:S02]  /*4490*/  FSETP.NEU.FTZ.AND P0, PT, R24, R27, PT ;  /* 0x0000001b1800720b */ /* 0x000fe40003f1d000 */
[----:B------:R-:W-:Y:S02]  /*44a0*/  SEL R20, R20, RZ, P3 ;  /* 0x000000ff14147207 */ /* 0x000fe40001800000 */
[----:B------:R-:W-:Y:S02]  /*44b0*/  ISETP.NE.AND P1, PT, R18, RZ, P1 ;  /* 0x000000ff1200720c */ /* 0x000fe40000f25270 */
[----:B------:R-:W-:-:S02]  /*44c0*/  SHF.R.U32.HI R29, RZ, R20, R29 ;  /* 0x00000014ff1d7219 */ /* 0x000fc4000001161d */
[----:B------:R-:W-:Y:S02]  /*44d0*/  PLOP3.LUT P0, PT, P0, P1, PT, 0xf8, 0x8f ;  /* 0x00000000008f781c */ /* 0x000fe40000703f70 */
[----:B------:R-:W-:Y:S02]  /*44e0*/  SHF.R.U32.HI R20, RZ, 0x1, R29 ;  /* 0x00000001ff147819 */ /* 0x000fe4000001161d */
[----:B------:R-:W-:-:S04]  /*44f0*/  SEL R27, RZ, 0x1, !P0 ;  /* 0x00000001ff1b7807 */ /* 0x000fc80004000000 */
[----:B------:R-:W-:-:S04]  /*4500*/  LOP3.LUT R18, R27, 0x1, R20, 0xf8, !PT ;  /* 0x000000011b127812 */ /* 0x000fc800078ef814 */
[----:B------:R-:W-:-:S04]  /*4510*/  LOP3.LUT R29, R18, R29, RZ, 0xc0, !PT ;  /* 0x0000001d121d7212 */ /* 0x000fc800078ec0ff */
[----:B------:R-:W-:-:S04]  /*4520*/  IADD3 R29, PT, PT, R20, R29, RZ ;  /* 0x0000001d141d7210 */ /* 0x000fc80007ffe0ff */
[----:B------:R-:W-:Y:S01]  /*4530*/  LOP3.LUT R0, R29, R0, RZ, 0xfc, !PT ;  /* 0x000000001d007212 */ /* 0x000fe200078efcff */
[----:B------:R-:W-:Y:S06]  /*4540*/  BRA `(.L_x_115) ;  /* 0x0000000000107947 */ /* 0x000fec0003800000 */
.L_x_114:
[----:B------:R-:W-:-:S04]  /*4550*/  LOP3.LUT R0, R0, 0x80000000, RZ, 0xc0, !PT ;  /* 0x8000000000007812 */ /* 0x000fc800078ec0ff */
[----:B------:R-:W-:Y:S01]  /*4560*/  LOP3.LUT R0, R0, 0x7f800000, RZ, 0xfc, !PT ;  /* 0x7f80000000007812 */ /* 0x000fe200078efcff */
[----:B------:R-:W-:Y:S06]  /*4570*/  BRA `(.L_x_115) ;  /* 0x0000000000047947 */ /* 0x000fec0003800000 */
.L_x_113:
[----:B------:R-:W-:-:S07]  /*4580*/  LEA R0, R22, R0, 0x17 ;  /* 0x0000000016007211 */ /* 0x000fce00078eb8ff */
.L_x_115:
[----:B------:R-:W-:Y:S05]  /*4590*/  BSYNC.RECONVERGENT B1 ;  /* 0x0000000000017941 */ /* 0x000fea0003800200 */
.L_x_112:
[----:B------:R-:W-:Y:S05]  /*45a0*/  BRA `(.L_x_116) ;  /* 0x0000000000207947 */ /* 0x000fea0003800000 */
.L_x_111:
[----:B------:R-:W-:-:S04]  /*45b0*/  LOP3.LUT R0, R27, 0x80000000, R0, 0x48, !PT ;  /* 0x800000001b007812 */ /* 0x000fc800078e4800 */
[----:B------:R-:W-:Y:S01]  /*45c0*/  LOP3.LUT R0, R0, 0x7f800000, RZ, 0xfc, !PT ;  /* 0x7f80000000007812 */ /* 0x000fe200078efcff */
[----:B------:R-:W-:Y:S06]  /*45d0*/  BRA `(.L_x_116) ;  /* 0x0000000000147947 */ /* 0x000fec0003800000 */
.L_x_110:
[----:B------:R-:W-:Y:S01]  /*45e0*/  LOP3.LUT R0, R27, 0x80000000, R0, 0x48, !PT ;  /* 0x800000001b007812 */ /* 0x000fe200078e4800 */
[----:B------:R-:W-:Y:S06]  /*45f0*/  BRA `(.L_x_116) ;  /* 0x00000000000c7947 */ /* 0x000fec0003800000 */
.L_x_109:
[----:B------:R-:W0:Y:S01]  /*4600*/  MUFU.RSQ R0, -QNAN ;  /* 0xffc0000000007908 */ /* 0x000e220000001400 */
[----:B------:R-:W-:Y:S05]  /*4610*/  BRA `(.L_x_116) ;  /* 0x0000000000047947 */ /* 0x000fea0003800000 */
.L_x_108:
[----:B------:R-:W-:-:S07]  /*4620*/  FADD.FTZ R0, R0, R3 ;  /* 0x0000000300007221 */ /* 0x000fce0000010000 */
.L_x_116:
[----:B------:R-:W-:Y:S05]  /*4630*/  BSYNC.RECONVERGENT B0 ;  /* 0x0000000000007941 */ /* 0x000fea0003800200 */
.L_x_106:
[----:B------:R-:W-:Y:S01]  /*4640*/  HFMA2 R27, -RZ, RZ, 0, 0 ;  /* 0x00000000ff1b7431 */ /* 0x000fe200000001ff */
[----:B------:R-:W-:-:S04]  /*4650*/  MOV R26, R2 ;  /* 0x00000002001a7202 */ /* 0x000fc80000000f00 */
[----:B0-----:R-:W-:Y:S05]  /*4660*/  RET.REL.NODEC R26 `(_Z16matrixNormKernelPfS_i) ;  /* 0xffffffb81a647950 */ /* 0x001fea0003c3ffff */
.L_x_117:
[----:B------:R-:W-:-:S00]  /*4670*/  BRA `(.L_x_117) ;  /* 0xfffffffc00fc7947 */ /* 0x000fc0000383ffff */
[----:B------:R-:W-:-:S00]  /*4680*/  NOP ;  /* 0x0000000000007918 */ /* 0x000fc00000000000 */
[----:B------:R-:W-:-:S00]  /*4690*/  NOP ;  /* 0x0000000000007918 */ /* 0x000fc00000000000 */
[----:B------:R-:W-:-:S00]  /*46a0*/  NOP ;  /* 0x0000000000007918 */ /* 0x000fc00000000000 */
[----:B------:R-:W-:-:S00]  /*46b0*/  NOP ;  /* 0x0000000000007918 */ /* 0x000fc00000000000 */
[----:B------:R-:W-:-:S00]  /*46c0*/  NOP ;  /* 0x0000000000007918 */ /* 0x000fc00000000000 */
[----:B------:R-:W-:-:S00]  /*46d0*/  NOP ;  /* 0x0000000000007918 */ /* 0x000fc00000000000 */
[----:B------:R-:W-:-:S00]  /*46e0*/  NOP ;  /* 0x0000000000007918 */ /* 0x000fc00000000000 */
[----:B------:R-:W-:-:S00]  /*46f0*/  NOP ;  /* 0x0000000000007918 */ /* 0x000fc00000000000 */
.L_x_118:


//--------------------- .nv.shared.reserved.0     --------------------------
	.section	.nv.shared.reserved.0,"aw",@nobits
	.weak		__nv_reservedSMEM_offset_0_alias
	.size		__nv_reservedSMEM_offset_0_alias, 0, 64
	.other		__nv_reservedSMEM_offset_0_alias,@"STO_CUDA_RESERVED_SHARED STV_DEFAULT"
__nv_reservedSMEM_offset_0_alias:
	.zero		0
	.zero		64


//--------------------- .nv.constant0._Z16matrixNormKernelPfS_i --------------------------
	.section	.nv.constant0._Z16matrixNormKernelPfS_i,"a",@progbits
	.sectionflags	@""
	.align	4
.nv.constant0._Z16matrixNormKernelPfS_i:
	.zero		916


//--------------------- SYMBOLS --------------------------

	.type		.nv.reservedSmem.offset0,@object
	.size		.nv.reservedSmem.offset0,0x4
